	.target	sm_100a

	.elftype	@"ET_EXEC"


//--------------------- .note.nv.tkinfo           --------------------------
	.section	.note.nv.tkinfo,"",@"SHT_NOTE"
	.sectionflags	@"SHF_NOTE_NV_TKINFO"
	.tkinfo
        /*0018*/ 	.word	0x00000002
        /*0030*/ 	.string	""
        /*0030*/ 	.string	"ptxas"
        /*0030*/ 	.string	"Cuda compilation tools, release 13.0, V13.0.88"
        /*0030*/ 	.string	"Build cuda_13.0.r13.0/compiler.36424714_0"
        /*0030*/ 	.string	"-arch sm_100a -m 64 "



//--------------------- .note.nv.cuinfo           --------------------------
	.section	.note.nv.cuinfo,"",@"SHT_NOTE"
	.sectionflags	@"SHF_NOTE_NV_CUINFO"
        /*0018*/ 	.short	0x0002
        /*001a*/ 	.short	0x0064
        /*001c*/ 	.short	0x0082
	.zero		2


//--------------------- .nv.info                  --------------------------
	.section	.nv.info,"",@"SHT_CUDA_INFO"
	.align	4


	//----- nvinfo : EIATTR_REGCOUNT
	.align		4
        /*0000*/ 	.byte	0x04, 0x2f
        /*0002*/ 	.short	(.L_19 - .L_18)
	.align		4
.L_18:
        /*0004*/ 	.word	index@(_ZN7cutlass13device_kernelINS_4gemm6kernel13GemmUniversalIN4cute5tupleIJiiiiEEENS1_10collective13CollectiveMmaINS1_35MainloopSm100TmaUmmaWarpSpecializedILi4ELi2ELi4ENS5_IJNS4_1CILi2EEENSA_ILi1EEESC_EEEEENS5_IJNSA_ILi256EEENSA_ILi64EEESG_EEENS_12float_e4m3_tENS5_IJlSC_lEEESI_SJ_NS4_8TiledMMAINS4_8MMA_AtomIJNS4_10MMA_TraitsINS4_25SM100_MMA_F8F6F4_2x1SM_SSEJSI_SI_fSF_SG_NS4_17integral_constantINS4_4UMMA5MajorELSQ_0EEESR_NSO_INSP_7ScaleInELSS_0EEEST_EEEEEENS4_6LayoutINS5_IJSC_SC_SC_EEENS5_IJNSA_ILi0EEESY_SY_EEEEENS5_IJNS4_10UnderscoreES11_S11_EEEEENS4_18SM100_TMA_2SM_LOADENS4_14ComposedLayoutINS4_7SwizzleILi2ELi4ELi3EEENS4_18smem_ptr_flag_bitsILi8EEENSW_INS5_IJNSA_ILi8EEESG_EEENS5_IJSG_SC_EEEEEEEvNS4_8identityES14_S1E_vS1F_EENS_8epilogue10collective18CollectiveEpilogueINS1H_23Sm100TmaWarpSpecializedILi1ELi1ELi64ELb0ELb0EEEJNS5_IJNSA_ILi128EEESG_SG_EEENS5_IJNSW_IS1M_SC_EENSW_ISG_SC_EEEEESI_SJ_SI_SJ_NS1H_6fusion15FusionCallbacksIS1L_NS1R_17LinearCombinationISI_fSI_fLNS_15FloatRoundStyleE2EEES1N_S1Q_JEEENS4_5SM1004TMEM4LOAD26SM100_TMEM_LOAD_32dp32b64xENS4_13SM90_TMA_LOADES1E_NS4_39AutoVectorizingCopyWithAssumedAlignmentILi128EEENS4_14SM90_TMA_STOREES1E_S23_S23_EEEvvEEEEvNT_6ParamsE)
        /*0008*/ 	.word	0x000000c2


	//----- nvinfo : EIATTR_FRAME_SIZE
	.align		4
.L_19:
        /*000c*/ 	.byte	0x04, 0x11
        /*000e*/ 	.short	(.L_21 - .L_20)
	.align		4
.L_20:
        /*0010*/ 	.word	index@($__internal_2_$__cuda_sm10x_tcgen05_guardrail_trap_unallocated_columns_being_dealloced)
        /*0014*/ 	.word	0x00000000


	//----- nvinfo : EIATTR_FRAME_SIZE
	.align		4
.L_21:
        /*0018*/ 	.byte	0x04, 0x11
        /*001a*/ 	.short	(.L_23 - .L_22)
	.align		4
.L_22:
        /*001c*/ 	.word	index@($__internal_1_$__cuda_sm10x_tcgen05_guardrail_trap_phase_invalid_during_alloc)
        /*0020*/ 	.word	0x00000000


	//----- nvinfo : EIATTR_FRAME_SIZE
	.align		4
.L_23:
        /*0024*/ 	.byte	0x04, 0x11
        /*0026*/ 	.short	(.L_25 - .L_24)
	.align		4
.L_24:
        /*0028*/ 	.word	index@($__internal_0_$__cuda_sm10x_tcgen05_guardrail_trap_col_being_dealloced_not_returned_by_alloc)
        /*002c*/ 	.word	0x00000000


	//----- nvinfo : EIATTR_FRAME_SIZE
	.align		4
.L_25:
        /*0030*/ 	.byte	0x04, 0x11
        /*0032*/ 	.short	(.L_27 - .L_26)
	.align		4
.L_26:
        /*0034*/ 	.word	index@(_ZN7cutlass13device_kernelINS_4gemm6kernel13GemmUniversalIN4cute5tupleIJiiiiEEENS1_10collective13CollectiveMmaINS1_35MainloopSm100TmaUmmaWarpSpecializedILi4ELi2ELi4ENS5_IJNS4_1CILi2EEENSA_ILi1EEESC_EEEEENS5_IJNSA_ILi256EEENSA_ILi64EEESG_EEENS_12float_e4m3_tENS5_IJlSC_lEEESI_SJ_NS4_8TiledMMAINS4_8MMA_AtomIJNS4_10MMA_TraitsINS4_25SM100_MMA_F8F6F4_2x1SM_SSEJSI_SI_fSF_SG_NS4_17integral_constantINS4_4UMMA5MajorELSQ_0EEESR_NSO_INSP_7ScaleInELSS_0EEEST_EEEEEENS4_6LayoutINS5_IJSC_SC_SC_EEENS5_IJNSA_ILi0EEESY_SY_EEEEENS5_IJNS4_10UnderscoreES11_S11_EEEEENS4_18SM100_TMA_2SM_LOADENS4_14ComposedLayoutINS4_7SwizzleILi2ELi4ELi3EEENS4_18smem_ptr_flag_bitsILi8EEENSW_INS5_IJNSA_ILi8EEESG_EEENS5_IJSG_SC_EEEEEEEvNS4_8identityES14_S1E_vS1F_EENS_8epilogue10collective18CollectiveEpilogueINS1H_23Sm100TmaWarpSpecializedILi1ELi1ELi64ELb0ELb0EEEJNS5_IJNSA_ILi128EEESG_SG_EEENS5_IJNSW_IS1M_SC_EENSW_ISG_SC_EEEEESI_SJ_SI_SJ_NS1H_6fusion15FusionCallbacksIS1L_NS1R_17LinearCombinationISI_fSI_fLNS_15FloatRoundStyleE2EEES1N_S1Q_JEEENS4_5SM1004TMEM4LOAD26SM100_TMEM_LOAD_32dp32b64xENS4_13SM90_TMA_LOADES1E_NS4_39AutoVectorizingCopyWithAssumedAlignmentILi128EEENS4_14SM90_TMA_STOREES1E_S23_S23_EEEvvEEEEvNT_6ParamsE)
        /*0038*/ 	.word	0x00000000


	//----- nvinfo : EIATTR_MIN_STACK_SIZE
	.align		4
.L_27:
        /*003c*/ 	.byte	0x04, 0x12
        /*003e*/ 	.short	(.L_29 - .L_28)
	.align		4
.L_28:
        /*0040*/ 	.word	index@(_ZN7cutlass13device_kernelINS_4gemm6kernel13GemmUniversalIN4cute5tupleIJiiiiEEENS1_10collective13CollectiveMmaINS1_35MainloopSm100TmaUmmaWarpSpecializedILi4ELi2ELi4ENS5_IJNS4_1CILi2EEENSA_ILi1EEESC_EEEEENS5_IJNSA_ILi256EEENSA_ILi64EEESG_EEENS_12float_e4m3_tENS5_IJlSC_lEEESI_SJ_NS4_8TiledMMAINS4_8MMA_AtomIJNS4_10MMA_TraitsINS4_25SM100_MMA_F8F6F4_2x1SM_SSEJSI_SI_fSF_SG_NS4_17integral_constantINS4_4UMMA5MajorELSQ_0EEESR_NSO_INSP_7ScaleInELSS_0EEEST_EEEEEENS4_6LayoutINS5_IJSC_SC_SC_EEENS5_IJNSA_ILi0EEESY_SY_EEEEENS5_IJNS4_10UnderscoreES11_S11_EEEEENS4_18SM100_TMA_2SM_LOADENS4_14ComposedLayoutINS4_7SwizzleILi2ELi4ELi3EEENS4_18smem_ptr_flag_bitsILi8EEENSW_INS5_IJNSA_ILi8EEESG_EEENS5_IJSG_SC_EEEEEEEvNS4_8identityES14_S1E_vS1F_EENS_8epilogue10collective18CollectiveEpilogueINS1H_23Sm100TmaWarpSpecializedILi1ELi1ELi64ELb0ELb0EEEJNS5_IJNSA_ILi128EEESG_SG_EEENS5_IJNSW_IS1M_SC_EENSW_ISG_SC_EEEEESI_SJ_SI_SJ_NS1H_6fusion15FusionCallbacksIS1L_NS1R_17LinearCombinationISI_fSI_fLNS_15FloatRoundStyleE2EEES1N_S1Q_JEEENS4_5SM1004TMEM4LOAD26SM100_TMEM_LOAD_32dp32b64xENS4_13SM90_TMA_LOADES1E_NS4_39AutoVectorizingCopyWithAssumedAlignmentILi128EEENS4_14SM90_TMA_STOREES1E_S23_S23_EEEvvEEEEvNT_6ParamsE)
        /*0044*/ 	.word	0x00000000
.L_29:


//--------------------- .nv.compat                --------------------------
	.section	.nv.compat,"",@"SHT_CUDA_COMPAT_INFO"
	.align	4
        /*0000*/ 	.byte	0x02, 0x09, 0x01, 0x00, 0x02, 0x02, 0x02, 0x00, 0x02, 0x05, 0x05, 0x00, 0x03, 0x07, 0x01, 0x01
        /*0010*/ 	.byte	0x02, 0x03, 0x01, 0x00, 0x02, 0x06, 0x01, 0x00, 0x04, 0x0b, 0x08, 0x00, 0x09, 0x00, 0x00, 0x00
        /*0020*/ 	.byte	0x00, 0x00, 0x00, 0x00


//--------------------- .nv.info._ZN7cutlass13device_kernelINS_4gemm6kernel13GemmUniversalIN4cute5tupleIJiiiiEEENS1_10collective13CollectiveMmaINS1_35MainloopSm100TmaUmmaWarpSpecializedILi4ELi2ELi4ENS5_IJNS4_1CILi2EEENSA_ILi1EEESC_EEEEENS5_IJNSA_ILi256EEENSA_ILi64EEESG_EEENS_12float_e4m3_tENS5_IJlSC_lEEESI_SJ_NS4_8TiledMMAINS4_8MMA_AtomIJNS4_10MMA_TraitsINS4_25SM100_MMA_F8F6F4_2x1SM_SSEJSI_SI_fSF_SG_NS4_17integral_constantINS4_4UMMA5MajorELSQ_0EEESR_NSO_INSP_7ScaleInELSS_0EEEST_EEEEEENS4_6LayoutINS5_IJSC_SC_SC_EEENS5_IJNSA_ILi0EEESY_SY_EEEEENS5_IJNS4_10UnderscoreES11_S11_EEEEENS4_18SM100_TMA_2SM_LOADENS4_14ComposedLayoutINS4_7SwizzleILi2ELi4ELi3EEENS4_18smem_ptr_flag_bitsILi8EEENSW_INS5_IJNSA_ILi8EEESG_EEENS5_IJSG_SC_EEEEEEEvNS4_8identityES14_S1E_vS1F_EENS_8epilogue10collective18CollectiveEpilogueINS1H_23Sm100TmaWarpSpecializedILi1ELi1ELi64ELb0ELb0EEEJNS5_IJNSA_ILi128EEESG_SG_EEENS5_IJNSW_IS1M_SC_EENSW_ISG_SC_EEEEESI_SJ_SI_SJ_NS1H_6fusion15FusionCallbacksIS1L_NS1R_17LinearCombinationISI_fSI_fLNS_15FloatRoundStyleE2EEES1N_S1Q_JEEENS4_5SM1004TMEM4LOAD26SM100_TMEM_LOAD_32dp32b64xENS4_13SM90_TMA_LOADES1E_NS4_39AutoVectorizingCopyWithAssumedAlignmentILi128EEENS4_14SM90_TMA_STOREES1E_S23_S23_EEEvvEEEEvNT_6ParamsE --------------------------
	.section	.nv.info._ZN7cutlass13device_kernelINS_4gemm6kernel13GemmUniversalIN4cute5tupleIJiiiiEEENS1_10collective13CollectiveMmaINS1_35MainloopSm100TmaUmmaWarpSpecializedILi4ELi2ELi4ENS5_IJNS4_1CILi2EEENSA_ILi1EEESC_EEEEENS5_IJNSA_ILi256EEENSA_ILi64EEESG_EEENS_12float_e4m3_tENS5_IJlSC_lEEESI_SJ_NS4_8TiledMMAINS4_8MMA_AtomIJNS4_10MMA_TraitsINS4_25SM100_MMA_F8F6F4_2x1SM_SSEJSI_SI_fSF_SG_NS4_17integral_constantINS4_4UMMA5MajorELSQ_0EEESR_NSO_INSP_7ScaleInELSS_0EEEST_EEEEEENS4_6LayoutINS5_IJSC_SC_SC_EEENS5_IJNSA_ILi0EEESY_SY_EEEEENS5_IJNS4_10UnderscoreES11_S11_EEEEENS4_18SM100_TMA_2SM_LOADENS4_14ComposedLayoutINS4_7SwizzleILi2ELi4ELi3EEENS4_18smem_ptr_flag_bitsILi8EEENSW_INS5_IJNSA_ILi8EEESG_EEENS5_IJSG_SC_EEEEEEEvNS4_8identityES14_S1E_vS1F_EENS_8epilogue10collective18CollectiveEpilogueINS1H_23Sm100TmaWarpSpecializedILi1ELi1ELi64ELb0ELb0EEEJNS5_IJNSA_ILi128EEESG_SG_EEENS5_IJNSW_IS1M_SC_EENSW_ISG_SC_EEEEESI_SJ_SI_SJ_NS1H_6fusion15FusionCallbacksIS1L_NS1R_17LinearCombinationISI_fSI_fLNS_15FloatRoundStyleE2EEES1N_S1Q_JEEENS4_5SM1004TMEM4LOAD26SM100_TMEM_LOAD_32dp32b64xENS4_13SM90_TMA_LOADES1E_NS4_39AutoVectorizingCopyWithAssumedAlignmentILi128EEENS4_14SM90_TMA_STOREES1E_S23_S23_EEEvvEEEEvNT_6ParamsE,"",@"SHT_CUDA_INFO"
	.sectionflags	@""
	.align	4


	//----- nvinfo : EIATTR_CUDA_API_VERSION
	.align		4
        /*0000*/ 	.byte	0x04, 0x37
        /*0002*/ 	.short	(.L_31 - .L_30)
.L_30:
        /*0004*/ 	.word	0x00000082


	//----- nvinfo : EIATTR_KPARAM_INFO
	.align		4
.L_31:
        /*0008*/ 	.byte	0x04, 0x17
        /*000a*/ 	.short	(.L_33 - .L_32)
.L_32:
        /*000c*/ 	.word	0x00000000
        /*0010*/ 	.short	0x0000
        /*0012*/ 	.short	0x0000
        /*0014*/ 	.byte	0x00, 0xf0, 0x01, 0x20


	//----- nvinfo : EIATTR_AT_ENTRY_FRAGMENTS
	.align		4
.L_33:
        /*0018*/ 	.byte	0x04, 0x4f
        /*001a*/ 	.short	(.L_35 - .L_34)


	//   ....[0]....
.L_34:
        /*001c*/ 	.word	0x00000007


	//----- nvinfo : EIATTR_RESERVED_SMEM_USED
	.align		4
.L_35:
        /*0020*/ 	.byte	0x01, 0x41
	.zero		2


	//----- nvinfo : EIATTR_SPARSE_MMA_MASK
	.align		4
        /*0024*/ 	.byte	0x03, 0x50
        /*0026*/ 	.short	0x0000


	//----- nvinfo : EIATTR_TCGEN05_2CTA_USED
	.align		4
        /*0028*/ 	.byte	0x01, 0x52
	.zero		2


	//----- nvinfo : EIATTR_MAXREG_COUNT
	.align		4
        /*002c*/ 	.byte	0x03, 0x1b
        /*002e*/ 	.short	0x00ff


	//----- nvinfo : EIATTR_NUM_BARRIERS
	.align		4
        /*0030*/ 	.byte	0x02, 0x4c
        /*0032*/ 	.byte	0x07
	.zero		1


	//----- nvinfo : EIATTR_EXTERNS
	.align		4
        /*0034*/ 	.byte	0x04, 0x0f
        /*0036*/ 	.short	(.L_37 - .L_36)


	//   ....[0]....
	.align		4
.L_36:
        /*0038*/ 	.word	index@(__assertfail)


	//----- nvinfo : EIATTR_MERCURY_ISA_VERSION
	.align		4
.L_37:
        /*003c*/ 	.byte	0x03, 0x5f
        /*003e*/ 	.short	0x0101


	//----- nvinfo : EIATTR_INT_WARP_WIDE_INSTR_OFFSETS
	.align		4
        /*0040*/ 	.byte	0x04, 0x31
        /*0042*/ 	.short	(.L_39 - .L_38)


	//   ....[0]....
.L_38:
        /*0044*/ 	.word	0x00000cb0


	//   ....[1]....
        /*0048*/ 	.word	0x00000d50


	//   ....[2]....
        /*004c*/ 	.word	0x000020b0


	//   ....[3]....
        /*0050*/ 	.word	0x00003eb0


	//   ....[4]....
        /*0054*/ 	.word	0x00003ed0


	//   ....[5]....
        /*0058*/ 	.word	0x00003f00


	//   ....[6]....
        /*005c*/ 	.word	0x00004910


	//   ....[7]....
        /*0060*/ 	.word	0x00004a30


	//----- nvinfo : EIATTR_COOP_GROUP_MASK_REGIDS
	.align		4
.L_39:
        /*0064*/ 	.byte	0x04, 0x29
        /*0066*/ 	.short	(.L_41 - .L_40)


	//   ....[0]....
.L_40:
        /*0068*/ 	.word	0xffffffff


	//   ....[1]....
        /*006c*/ 	.word	0xffffffff


	//   ....[2]....
        /*0070*/ 	.word	0xffffffff


	//   ....[3]....
        /*0074*/ 	.word	0xffffffff


	//   ....[4]....
        /*0078*/ 	.word	0xffffffff


	//   ....[5]....
        /*007c*/ 	.word	0xffffffff


	//   ....[6]....
        /*0080*/ 	.word	0xffffffff


	//   ....[7]....
        /*0084*/ 	.word	0xffffffff


	//   ....[8]....
        /*0088*/ 	.word	0xffffffff


	//   ....[9]....
        /*008c*/ 	.word	0xffffffff


	//   ....[10]....
        /*0090*/ 	.word	0xffffffff


	//   ....[11]....
        /*0094*/ 	.word	0xffffffff


	//   ....[12]....
        /*0098*/ 	.word	0xffffffff


	//   ....[13]....
        /*009c*/ 	.word	0xffffffff


	//----- nvinfo : EIATTR_COOP_GROUP_INSTR_OFFSETS
	.align		4
.L_41:
        /*00a0*/ 	.byte	0x04, 0x28
        /*00a2*/ 	.short	(.L_43 - .L_42)


	//   ....[0]....
.L_42:
        /*00a4*/ 	.word	0x000000c0


	//   ....[1]....
        /*00a8*/ 	.word	0x00000500


	//   ....[2]....
        /*00ac*/ 	.word	0x00000680


	//   ....[3]....
        /*00b0*/ 	.word	0x000007b0


	//   ....[4]....
        /*00b4*/ 	.word	0x000008a0


	//   ....[5]....
        /*00b8*/ 	.word	0x00000a00


	//   ....[6]....
        /*00bc*/ 	.word	0x00000b90


	//   ....[7]....
        /*00c0*/ 	.word	0x00000dd0


	//   ....[8]....
        /*00c4*/ 	.word	0x00001f90


	//   ....[9]....
        /*00c8*/ 	.word	0x00002d70


	//   ....[10]....
        /*00cc*/ 	.word	0x00003240


	//   ....[11]....
        /*00d0*/ 	.word	0x00003270


	//   ....[12]....
        /*00d4*/ 	.word	0x00003db0


	//   ....[13]....
        /*00d8*/ 	.word	0x00003fc0


	//----- nvinfo : EIATTR_VRC_CTA_INIT_COUNT
	.align		4
.L_43:
        /*00dc*/ 	.byte	0x02, 0x4a
        /*00de*/ 	.byte	0x80
	.zero		1


	//----- nvinfo : EIATTR_SYSCALL_OFFSETS
	.align		4
        /*00e0*/ 	.byte	0x04, 0x46
        /*00e2*/ 	.short	(.L_45 - .L_44)


	//   ....[0]....
.L_44:
        /*00e4*/ 	.word	0x000053f0


	//   ....[1]....
        /*00e8*/ 	.word	0x00005530


	//   ....[2]....
        /*00ec*/ 	.word	0x00005cd0


	//----- nvinfo : EIATTR_MBARRIER_INSTR_OFFSETS
	.align		4
.L_45:
        /*00f0*/ 	.byte	0x04, 0x39
        /*00f2*/ 	.short	(.L_47 - .L_46)


	//   ....[0]....
.L_46:
        /*00f4*/ 	.word	0x000005f0
        /*00f8*/ 	.word	0x000000ff
        /*00fc*/ 	.word	0x00000000
        /*0100*/ 	.short	0x0100
        /*0102*/ 	.byte	0x08
	.zero		1


	//   ....[1]....
        /*0104*/ 	.word	0x00000600
        /*0108*/ 	.word	0x000000ff
        /*010c*/ 	.word	0x00000020
        /*0110*/ 	.short	0x0100
        /*0112*/ 	.byte	0x08
	.zero		1


	//   ....[2]....
        /*0114*/ 	.word	0x00000610
        /*0118*/ 	.word	0x000000ff
        /*011c*/ 	.word	0x00000008
        /*0120*/ 	.short	0x0100
        /*0122*/ 	.byte	0x08
	.zero		1


	//   ....[3]....
        /*0124*/ 	.word	0x00000620
        /*0128*/ 	.word	0x000000ff
        /*012c*/ 	.word	0x00000028
        /*0130*/ 	.short	0x0100
        /*0132*/ 	.byte	0x08
	.zero		1


	//   ....[4]....
        /*0134*/ 	.word	0x00000630
        /*0138*/ 	.word	0x000000ff
        /*013c*/ 	.word	0x00000010
        /*0140*/ 	.short	0x0100
        /*0142*/ 	.byte	0x08
	.zero		1


	//   ....[5]....
        /*0144*/ 	.word	0x00000640
        /*0148*/ 	.word	0x000000ff
        /*014c*/ 	.word	0x00000030
        /*0150*/ 	.short	0x0100
        /*0152*/ 	.byte	0x08
	.zero		1


	//   ....[6]....
        /*0154*/ 	.word	0x00000650
        /*0158*/ 	.word	0x000000ff
        /*015c*/ 	.word	0x00000018
        /*0160*/ 	.short	0x0100
        /*0162*/ 	.byte	0x08
	.zero		1


	//   ....[7]....
        /*0164*/ 	.word	0x00000660
        /*0168*/ 	.word	0x000000ff
        /*016c*/ 	.word	0x00000038
        /*0170*/ 	.short	0x0100
        /*0172*/ 	.byte	0x08
	.zero		1


	//   ....[8]....
        /*0174*/ 	.word	0x00000780
        /*0178*/ 	.word	0x000000ff
        /*017c*/ 	.word	0x00000040
        /*0180*/ 	.short	0x0100
        /*0182*/ 	.byte	0x09
	.zero		1


	//   ....[9]....
        /*0184*/ 	.word	0x00000790
        /*0188*/ 	.word	0x000000ff
        /*018c*/ 	.word	0x00000048
        /*0190*/ 	.short	0x0100
        /*0192*/ 	.byte	0x09
	.zero		1


	//   ....[10]....
        /*0194*/ 	.word	0x00000870
        /*0198*/ 	.word	0x000000ff
        /*019c*/ 	.word	0x00000050
        /*01a0*/ 	.short	0x0100
        /*01a2*/ 	.byte	0x08
	.zero		1


	//   ....[11]....
        /*01a4*/ 	.word	0x00000880
        /*01a8*/ 	.word	0x000000ff
        /*01ac*/ 	.word	0x00000058
        /*01b0*/ 	.short	0x0100
        /*01b2*/ 	.byte	0x08
	.zero		1


	//   ....[12]....
        /*01b4*/ 	.word	0x000009b0
        /*01b8*/ 	.word	0x000000ff
        /*01bc*/ 	.word	0x00000060
        /*01c0*/ 	.short	0x0100
        /*01c2*/ 	.byte	0x08
	.zero		1


	//   ....[13]....
        /*01c4*/ 	.word	0x000009c0
        /*01c8*/ 	.word	0x000000ff
        /*01cc*/ 	.word	0x00000070
        /*01d0*/ 	.short	0x0100
        /*01d2*/ 	.byte	0x08
	.zero		1


	//   ....[14]....
        /*01d4*/ 	.word	0x000009d0
        /*01d8*/ 	.word	0x000000ff
        /*01dc*/ 	.word	0x00000068
        /*01e0*/ 	.short	0x0100
        /*01e2*/ 	.byte	0x08
	.zero		1


	//   ....[15]....
        /*01e4*/ 	.word	0x000009e0
        /*01e8*/ 	.word	0x000000ff
        /*01ec*/ 	.word	0x00000078
        /*01f0*/ 	.short	0x0100
        /*01f2*/ 	.byte	0x08
	.zero		1


	//   ....[16]....
        /*01f4*/ 	.word	0x00000b00
        /*01f8*/ 	.word	0x000000ff
        /*01fc*/ 	.word	0x00000080
        /*0200*/ 	.short	0x0100
        /*0202*/ 	.byte	0x09
	.zero		1


	//   ....[17]....
        /*0204*/ 	.word	0x00000b10
        /*0208*/ 	.word	0x000000ff
        /*020c*/ 	.word	0x000000a0
        /*0210*/ 	.short	0x0100
        /*0212*/ 	.byte	0x09
	.zero		1


	//   ....[18]....
        /*0214*/ 	.word	0x00000b20
        /*0218*/ 	.word	0x000000ff
        /*021c*/ 	.word	0x00000088
        /*0220*/ 	.short	0x0100
        /*0222*/ 	.byte	0x09
	.zero		1


	//   ....[19]....
        /*0224*/ 	.word	0x00000b30
        /*0228*/ 	.word	0x000000ff
        /*022c*/ 	.word	0x000000a8
        /*0230*/ 	.short	0x0100
        /*0232*/ 	.byte	0x09
	.zero		1


	//   ....[20]....
        /*0234*/ 	.word	0x00000b40
        /*0238*/ 	.word	0x000000ff
        /*023c*/ 	.word	0x00000090
        /*0240*/ 	.short	0x0100
        /*0242*/ 	.byte	0x09
	.zero		1


	//   ....[21]....
        /*0244*/ 	.word	0x00000b50
        /*0248*/ 	.word	0x000000ff
        /*024c*/ 	.word	0x000000b0
        /*0250*/ 	.short	0x0100
        /*0252*/ 	.byte	0x09
	.zero		1


	//   ....[22]....
        /*0254*/ 	.word	0x00000b60
        /*0258*/ 	.word	0x000000ff
        /*025c*/ 	.word	0x00000098
        /*0260*/ 	.short	0x0100
        /*0262*/ 	.byte	0x09
	.zero		1


	//   ....[23]....
        /*0264*/ 	.word	0x00000b70
        /*0268*/ 	.word	0x000000ff
        /*026c*/ 	.word	0x000000b8
        /*0270*/ 	.short	0x0100
        /*0272*/ 	.byte	0x09
	.zero		1


	//   ....[24]....
        /*0274*/ 	.word	0x00000c60
        /*0278*/ 	.word	0x000000ff
        /*027c*/ 	.word	0x000000c0
        /*0280*/ 	.short	0x0100
        /*0282*/ 	.byte	0x08
	.zero		1


	//   ....[25]....
        /*0284*/ 	.word	0x00000c70
        /*0288*/ 	.word	0x000000ff
        /*028c*/ 	.word	0x000000d0
        /*0290*/ 	.short	0x0100
        /*0292*/ 	.byte	0x08
	.zero		1


	//   ....[26]....
        /*0294*/ 	.word	0x00000c80
        /*0298*/ 	.word	0x000000ff
        /*029c*/ 	.word	0x000000c8
        /*02a0*/ 	.short	0x0100
        /*02a2*/ 	.byte	0x08
	.zero		1


	//   ....[27]....
        /*02a4*/ 	.word	0x00000c90
        /*02a8*/ 	.word	0x000000ff
        /*02ac*/ 	.word	0x000000d8
        /*02b0*/ 	.short	0x0100
        /*02b2*/ 	.byte	0x08
	.zero		1


	//   ....[28]....
        /*02b4*/ 	.word	0x00000d80
        /*02b8*/ 	.word	0x000000ff
        /*02bc*/ 	.word	0x000000e0
        /*02c0*/ 	.short	0x0100
        /*02c2*/ 	.byte	0x06
	.zero		1


	//   ....[29]....
        /*02c4*/ 	.word	0x00001790
        /*02c8*/ 	.word	0x00000003
        /*02cc*/ 	.word	0x000000d0
        /*02d0*/ 	.short	0x010a
        /*02d2*/ 	.byte	0xff
	.zero		1


	//   ....[30]....
        /*02d4*/ 	.word	0x000017c0
        /*02d8*/ 	.word	0x00000003
        /*02dc*/ 	.word	0x000000c0
        /*02e0*/ 	.short	0x0101
        /*02e2*/ 	.byte	0xff
	.zero		1


	//   ....[31]....
        /*02e4*/ 	.word	0x000018c0
        /*02e8*/ 	.word	0x000000ff
        /*02ec*/ 	.word	0x00000020
        /*02f0*/ 	.short	0x010a
        /*02f2*/ 	.byte	0x08
	.zero		1


	//   ....[32]....
        /*02f4*/ 	.word	0x00001990
        /*02f8*/ 	.word	0x000000ff
        /*02fc*/ 	.word	0x00000020
        /*0300*/ 	.short	0x010a
        /*0302*/ 	.byte	0x21
	.zero		1


	//   ....[33]....
        /*0304*/ 	.word	0x00001b40
        /*0308*/ 	.word	0x000000ff
        /*030c*/ 	.word	0x00000020
        /*0310*/ 	.short	0x010a
        /*0312*/ 	.byte	0x08
	.zero		1


	//   ....[34]....
        /*0314*/ 	.word	0x00001c40
        /*0318*/ 	.word	0x000000ff
        /*031c*/ 	.word	0x00000058
        /*0320*/ 	.short	0x0101
        /*0322*/ 	.byte	0x04
	.zero		1


	//   ....[35]....
        /*0324*/ 	.word	0x00001c60
        /*0328*/ 	.word	0x000000ff
        /*032c*/ 	.word	0x00000020
        /*0330*/ 	.short	0x010a
        /*0332*/ 	.byte	0x08
	.zero		1


	//   ....[36]....
        /*0334*/ 	.word	0x00001ce0
        /*0338*/ 	.word	0x000000ff
        /*033c*/ 	.word	0x00000020
        /*0340*/ 	.short	0x010a
        /*0342*/ 	.byte	0x11
	.zero		1


	//   ....[37]....
        /*0344*/ 	.word	0x00001e70
        /*0348*/ 	.word	0x000000ff
        /*034c*/ 	.word	0x00000020
        /*0350*/ 	.short	0x010a
        /*0352*/ 	.byte	0x08
	.zero		1


	//   ....[38]....
        /*0354*/ 	.word	0x00001fc0
        /*0358*/ 	.word	0x00000002
        /*035c*/ 	.word	0x00000060
        /*0360*/ 	.short	0x010a
        /*0362*/ 	.byte	0xff
	.zero		1


	//   ....[39]....
        /*0364*/ 	.word	0x00002080
        /*0368*/ 	.word	0x00000002
        /*036c*/ 	.word	0x00000000
        /*0370*/ 	.short	0x0101
        /*0372*/ 	.byte	0xff
	.zero		1


	//   ....[40]....
        /*0374*/ 	.word	0x000025e0
        /*0378*/ 	.word	0x000000ff
        /*037c*/ 	.word	0x00000000
        /*0380*/ 	.short	0x010a
        /*0382*/ 	.byte	0x05
	.zero		1


	//   ....[41]....
        /*0384*/ 	.word	0x00002670
        /*0388*/ 	.word	0x000000ff
        /*038c*/ 	.word	0x00000000
        /*0390*/ 	.short	0x010a
        /*0392*/ 	.byte	0x05
	.zero		1


	//   ....[42]....
        /*0394*/ 	.word	0x00002700
        /*0398*/ 	.word	0x000000ff
        /*039c*/ 	.word	0x00000000
        /*03a0*/ 	.short	0x010a
        /*03a2*/ 	.byte	0x05
	.zero		1


	//   ....[43]....
        /*03a4*/ 	.word	0x000027a0
        /*03a8*/ 	.word	0x00000000
        /*03ac*/ 	.word	0x00000000
        /*03b0*/ 	.short	0x010a
        /*03b2*/ 	.byte	0xff
	.zero		1


	//   ....[44]....
        /*03b4*/ 	.word	0x000028d0
        /*03b8*/ 	.word	0x00000000
        /*03bc*/ 	.word	0x000000c0
        /*03c0*/ 	.short	0x010a
        /*03c2*/ 	.byte	0xff
	.zero		1


	//   ....[45]....
        /*03c4*/ 	.word	0x00002940
        /*03c8*/ 	.word	0x00000004
        /*03cc*/ 	.word	0x00000000
        /*03d0*/ 	.short	0x0101
        /*03d2*/ 	.byte	0xff
	.zero		1


	//   ....[46]....
        /*03d4*/ 	.word	0x00002960
        /*03d8*/ 	.word	0x000000ff
        /*03dc*/ 	.word	0x00000070
        /*03e0*/ 	.short	0x010a
        /*03e2*/ 	.byte	0x05
	.zero		1


	//   ....[47]....
        /*03e4*/ 	.word	0x00002a80
        /*03e8*/ 	.word	0x00000000
        /*03ec*/ 	.word	0x00000060
        /*03f0*/ 	.short	0x010a
        /*03f2*/ 	.byte	0xff
	.zero		1


	//   ....[48]....
        /*03f4*/ 	.word	0x00002b80
        /*03f8*/ 	.word	0x00000000
        /*03fc*/ 	.word	0x00000000
        /*0400*/ 	.short	0x0101
        /*0402*/ 	.byte	0xff
	.zero		1


	//   ....[49]....
        /*0404*/ 	.word	0x00002c10
        /*0408*/ 	.word	0x000000ff
        /*040c*/ 	.word	0x00000070
        /*0410*/ 	.short	0x0106
        /*0412*/ 	.byte	0x05
	.zero		1


	//   ....[50]....
        /*0414*/ 	.word	0x00002c30
        /*0418*/ 	.word	0x000000ff
        /*041c*/ 	.word	0x00000070
        /*0420*/ 	.short	0x010a
        /*0422*/ 	.byte	0x05
	.zero		1


	//   ....[51]....
        /*0424*/ 	.word	0x00002cc0
        /*0428*/ 	.word	0x000000ff
        /*042c*/ 	.word	0x00000070
        /*0430*/ 	.short	0x0106
        /*0432*/ 	.byte	0x04
	.zero		1


	//   ....[52]....
        /*0434*/ 	.word	0x00002d00
        /*0438*/ 	.word	0x00000000
        /*043c*/ 	.word	0x00000070
        /*0440*/ 	.short	0x010a
        /*0442*/ 	.byte	0xff
	.zero		1


	//   ....[53]....
        /*0444*/ 	.word	0x00002f40
        /*0448*/ 	.word	0x000000ff
        /*044c*/ 	.word	0x00000008
        /*0450*/ 	.short	0x010a
        /*0452*/ 	.byte	0x06
	.zero		1


	//   ....[54]....
        /*0454*/ 	.word	0x00002f60
        /*0458*/ 	.word	0x000000ff
        /*045c*/ 	.word	0x00000008
        /*0460*/ 	.short	0x010a
        /*0462*/ 	.byte	0x06
	.zero		1


	//   ....[55]....
        /*0464*/ 	.word	0x000030f0
        /*0468*/ 	.word	0x000000ff
        /*046c*/ 	.word	0x00000008
        /*0470*/ 	.short	0x010a
        /*0472*/ 	.byte	0x06
	.zero		1


	//   ....[56]....
        /*0474*/ 	.word	0x00003110
        /*0478*/ 	.word	0x000000ff
        /*047c*/ 	.word	0x00000008
        /*0480*/ 	.short	0x010a
        /*0482*/ 	.byte	0x06
	.zero		1


	//   ....[57]....
        /*0484*/ 	.word	0x000031d0
        /*0488*/ 	.word	0x000000ff
        /*048c*/ 	.word	0x00000000
        /*0490*/ 	.short	0x0101
        /*0492*/ 	.byte	0x07
	.zero		1


	//   ....[58]....
        /*0494*/ 	.word	0x000034d0
        /*0498*/ 	.word	0x00000000
        /*049c*/ 	.word	0x00000060
        /*04a0*/ 	.short	0x010a
        /*04a2*/ 	.byte	0xff
	.zero		1


	//   ....[59]....
        /*04a4*/ 	.word	0x00003590
        /*04a8*/ 	.word	0x00000000
        /*04ac*/ 	.word	0x00000000
        /*04b0*/ 	.short	0x0101
        /*04b2*/ 	.byte	0xff
	.zero		1


	//   ....[60]....
        /*04b4*/ 	.word	0x00003650
        /*04b8*/ 	.word	0x000000ff
        /*04bc*/ 	.word	0x00000000
        /*04c0*/ 	.short	0x010a
        /*04c2*/ 	.byte	0x06
	.zero		1


	//   ....[61]....
        /*04c4*/ 	.word	0x00003660
        /*04c8*/ 	.word	0x000000ff
        /*04cc*/ 	.word	0x000000a0
        /*04d0*/ 	.short	0x010a
        /*04d2*/ 	.byte	0x0a
	.zero		1


	//   ....[62]....
        /*04d4*/ 	.word	0x00003710
        /*04d8*/ 	.word	0x000000ff
        /*04dc*/ 	.word	0x00000000
        /*04e0*/ 	.short	0x010a
        /*04e2*/ 	.byte	0x09
	.zero		1


	//   ....[63]....
        /*04e4*/ 	.word	0x00003850
        /*04e8*/ 	.word	0x000000ff
        /*04ec*/ 	.word	0x00000000
        /*04f0*/ 	.short	0x010a
        /*04f2*/ 	.byte	0x06
	.zero		1


	//   ....[64]....
        /*04f4*/ 	.word	0x00003aa0
        /*04f8*/ 	.word	0x000000ff
        /*04fc*/ 	.word	0x00000000
        /*0500*/ 	.short	0x010a
        /*0502*/ 	.byte	0x07
	.zero		1


	//   ....[65]....
        /*0504*/ 	.word	0x00003b30
        /*0508*/ 	.word	0x000000ff
        /*050c*/ 	.word	0x00000000
        /*0510*/ 	.short	0x010a
        /*0512*/ 	.byte	0x07
	.zero		1


	//   ....[66]....
        /*0514*/ 	.word	0x00003bc0
        /*0518*/ 	.word	0x000000ff
        /*051c*/ 	.word	0x00000000
        /*0520*/ 	.short	0x010a
        /*0522*/ 	.byte	0x07
	.zero		1


	//   ....[67]....
        /*0524*/ 	.word	0x00003c60
        /*0528*/ 	.word	0x00000000
        /*052c*/ 	.word	0x00000000
        /*0530*/ 	.short	0x010a
        /*0532*/ 	.byte	0xff
	.zero		1


	//   ....[68]....
        /*0534*/ 	.word	0x00003ca0
        /*0538*/ 	.word	0x00000000
        /*053c*/ 	.word	0x00000000
        /*0540*/ 	.short	0x010a
        /*0542*/ 	.byte	0xff
	.zero		1


	//   ....[69]....
        /*0544*/ 	.word	0x00003d10
        /*0548*/ 	.word	0x000000ff
        /*054c*/ 	.word	0x00000000
        /*0550*/ 	.short	0x0101
        /*0552*/ 	.byte	0x05
	.zero		1


	//   ....[70]....
        /*0554*/ 	.word	0x00003d50
        /*0558*/ 	.word	0x000000ff
        /*055c*/ 	.word	0x000000e0
        /*0560*/ 	.short	0x010a
        /*0562*/ 	.byte	0x08
	.zero		1


	//   ....[71]....
        /*0564*/ 	.word	0x00003da0
        /*0568*/ 	.word	0x000000ff
        /*056c*/ 	.word	0x00000000
        /*0570*/ 	.short	0x0101
        /*0572*/ 	.byte	0x05
	.zero		1


	//   ....[72]....
        /*0574*/ 	.word	0x000041b0
        /*0578*/ 	.word	0x00000000
        /*057c*/ 	.word	0x00000060
        /*0580*/ 	.short	0x010a
        /*0582*/ 	.byte	0xff
	.zero		1


	//   ....[73]....
        /*0584*/ 	.word	0x000042a0
        /*0588*/ 	.word	0x00000000
        /*058c*/ 	.word	0x00000000
        /*0590*/ 	.short	0x0101
        /*0592*/ 	.byte	0xff
	.zero		1


	//   ....[74]....
        /*0594*/ 	.word	0x000045c0
        /*0598*/ 	.word	0x000000ff
        /*059c*/ 	.word	0x00000058
        /*05a0*/ 	.short	0x010a
        /*05a2*/ 	.byte	0x06
	.zero		1


	//   ....[75]....
        /*05a4*/ 	.word	0x00004740
        /*05a8*/ 	.word	0x000000ff
        /*05ac*/ 	.word	0x00000048
        /*05b0*/ 	.short	0x010a
        /*05b2*/ 	.byte	0x06
	.zero		1


	//   ....[76]....
        /*05b4*/ 	.word	0x00004a70
        /*05b8*/ 	.word	0x000000ff
        /*05bc*/ 	.word	0x00000040
        /*05c0*/ 	.short	0x010b
        /*05c2*/ 	.byte	0x06
	.zero		1


	//   ....[77]....
        /*05c4*/ 	.word	0x00004a90
        /*05c8*/ 	.word	0x000000ff
        /*05cc*/ 	.word	0x00000000
        /*05d0*/ 	.short	0x0101
        /*05d2*/ 	.byte	0x25
	.zero		1


	//   ....[78]....
        /*05d4*/ 	.word	0x00004ad0
        /*05d8*/ 	.word	0x00000000
        /*05dc*/ 	.word	0x00000048
        /*05e0*/ 	.short	0x010a
        /*05e2*/ 	.byte	0xff
	.zero		1


	//   ....[79]....
        /*05e4*/ 	.word	0x00004e00
        /*05e8*/ 	.word	0x00000000
        /*05ec*/ 	.word	0x00000060
        /*05f0*/ 	.short	0x010a
        /*05f2*/ 	.byte	0xff
	.zero		1


	//   ....[80]....
        /*05f4*/ 	.word	0x00004f10
        /*05f8*/ 	.word	0x00000000
        /*05fc*/ 	.word	0x00000000
        /*0600*/ 	.short	0x0101
        /*0602*/ 	.byte	0xff
	.zero		1


	//   ....[81]....
        /*0604*/ 	.word	0x000058b0
        /*0608*/ 	.word	0x000000ff
        /*060c*/ 	.word	0x00000040
        /*0610*/ 	.short	0x010a
        /*0612*/ 	.byte	0x2b
	.zero		1


	//   ....[82]....
        /*0614*/ 	.word	0x000058c0
        /*0618*/ 	.word	0x000000b5
        /*061c*/ 	.word	0x00000080
        /*0620*/ 	.short	0x010a
        /*0622*/ 	.byte	0xff
	.zero		1


	//   ....[83]....
        /*0624*/ 	.word	0x00005a50
        /*0628*/ 	.word	0x000000ff
        /*062c*/ 	.word	0x00000040
        /*0630*/ 	.short	0x010a
        /*0632*/ 	.byte	0x2b
	.zero		1


	//   ....[84]....
        /*0634*/ 	.word	0x00005b50
        /*0638*/ 	.word	0x000000ff
        /*063c*/ 	.word	0x00000000
        /*0640*/ 	.short	0x0101
        /*0642*/ 	.byte	0x04
	.zero		1


	//   ....[85]....
        /*0644*/ 	.word	0x00005bb0
        /*0648*/ 	.word	0x000000b5
        /*064c*/ 	.word	0x00000080
        /*0650*/ 	.short	0x010a
        /*0652*/ 	.byte	0xff
	.zero		1


	//   ....[86]....
        /*0654*/ 	.word	0x00005e50
        /*0658*/ 	.word	0x000000b5
        /*065c*/ 	.word	0x00000000
        /*0660*/ 	.short	0x0101
        /*0662*/ 	.byte	0xff
	.zero		1


	//   ....[87]....
        /*0664*/ 	.word	0x00007010
        /*0668*/ 	.word	0x00000003
        /*066c*/ 	.word	0x000000d0
        /*0670*/ 	.short	0x010a
        /*0672*/ 	.byte	0xff
	.zero		1


	//   ....[88]....
        /*0674*/ 	.word	0x00007070
        /*0678*/ 	.word	0x00000002
        /*067c*/ 	.word	0x00000020
        /*0680*/ 	.short	0x010a
        /*0682*/ 	.byte	0xff
	.zero		1


	//   ....[89]....
        /*0684*/ 	.word	0x000070d0
        /*0688*/ 	.word	0x00000002
        /*068c*/ 	.word	0x00000020
        /*0690*/ 	.short	0x010a
        /*0692*/ 	.byte	0xff
	.zero		1


	//   ....[90]....
        /*0694*/ 	.word	0x00007120
        /*0698*/ 	.word	0x00000002
        /*069c*/ 	.word	0x00000060
        /*06a0*/ 	.short	0x010a
        /*06a2*/ 	.byte	0xff
	.zero		1


	//   ....[91]....
        /*06a4*/ 	.word	0x00007180
        /*06a8*/ 	.word	0x00000000
        /*06ac*/ 	.word	0x00000000
        /*06b0*/ 	.short	0x010a
        /*06b2*/ 	.byte	0xff
	.zero		1


	//   ....[92]....
        /*06b4*/ 	.word	0x000071e0
        /*06b8*/ 	.word	0x00000000
        /*06bc*/ 	.word	0x00000000
        /*06c0*/ 	.short	0x010a
        /*06c2*/ 	.byte	0xff
	.zero		1


	//   ....[93]....
        /*06c4*/ 	.word	0x00007240
        /*06c8*/ 	.word	0x00000000
        /*06cc*/ 	.word	0x00000000
        /*06d0*/ 	.short	0x010a
        /*06d2*/ 	.byte	0xff
	.zero		1


	//   ....[94]....
        /*06d4*/ 	.word	0x00007290
        /*06d8*/ 	.word	0x00000000
        /*06dc*/ 	.word	0x000000c0
        /*06e0*/ 	.short	0x010a
        /*06e2*/ 	.byte	0xff
	.zero		1


	//   ....[95]....
        /*06e4*/ 	.word	0x000072f0
        /*06e8*/ 	.word	0x00000000
        /*06ec*/ 	.word	0x00000070
        /*06f0*/ 	.short	0x010a
        /*06f2*/ 	.byte	0xff
	.zero		1


	//   ....[96]....
        /*06f4*/ 	.word	0x00007340
        /*06f8*/ 	.word	0x00000000
        /*06fc*/ 	.word	0x00000060
        /*0700*/ 	.short	0x010a
        /*0702*/ 	.byte	0xff
	.zero		1


	//   ....[97]....
        /*0704*/ 	.word	0x000073a0
        /*0708*/ 	.word	0x00000000
        /*070c*/ 	.word	0x00000070
        /*0710*/ 	.short	0x010a
        /*0712*/ 	.byte	0xff
	.zero		1


	//   ....[98]....
        /*0714*/ 	.word	0x00007400
        /*0718*/ 	.word	0x00000004
        /*071c*/ 	.word	0x00000008
        /*0720*/ 	.short	0x010a
        /*0722*/ 	.byte	0xff
	.zero		1


	//   ....[99]....
        /*0724*/ 	.word	0x000074e0
        /*0728*/ 	.word	0x00000002
        /*072c*/ 	.word	0x00000008
        /*0730*/ 	.short	0x010a
        /*0732*/ 	.byte	0xff
	.zero		1


	//   ....[100]....
        /*0734*/ 	.word	0x00007530
        /*0738*/ 	.word	0x00000000
        /*073c*/ 	.word	0x00000060
        /*0740*/ 	.short	0x010a
        /*0742*/ 	.byte	0xff
	.zero		1


	//   ....[101]....
        /*0744*/ 	.word	0x00007590
        /*0748*/ 	.word	0x00000000
        /*074c*/ 	.word	0x000000a0
        /*0750*/ 	.short	0x010a
        /*0752*/ 	.byte	0xff
	.zero		1


	//   ....[102]....
        /*0754*/ 	.word	0x000075f0
        /*0758*/ 	.word	0x00000000
        /*075c*/ 	.word	0x00000000
        /*0760*/ 	.short	0x010a
        /*0762*/ 	.byte	0xff
	.zero		1


	//   ....[103]....
        /*0764*/ 	.word	0x00007650
        /*0768*/ 	.word	0x00000000
        /*076c*/ 	.word	0x00000000
        /*0770*/ 	.short	0x010a
        /*0772*/ 	.byte	0xff
	.zero		1


	//   ....[104]....
        /*0774*/ 	.word	0x000076b0
        /*0778*/ 	.word	0x00000000
        /*077c*/ 	.word	0x00000000
        /*0780*/ 	.short	0x010a
        /*0782*/ 	.byte	0xff
	.zero		1


	//   ....[105]....
        /*0784*/ 	.word	0x00007710
        /*0788*/ 	.word	0x00000000
        /*078c*/ 	.word	0x00000000
        /*0790*/ 	.short	0x010a
        /*0792*/ 	.byte	0xff
	.zero		1


	//   ....[106]....
        /*0794*/ 	.word	0x00007770
        /*0798*/ 	.word	0x00000000
        /*079c*/ 	.word	0x000000e0
        /*07a0*/ 	.short	0x010a
        /*07a2*/ 	.byte	0xff
	.zero		1


	//   ....[107]....
        /*07a4*/ 	.word	0x000077c0
        /*07a8*/ 	.word	0x00000000
        /*07ac*/ 	.word	0x00000060
        /*07b0*/ 	.short	0x010a
        /*07b2*/ 	.byte	0xff
	.zero		1


	//   ....[108]....
        /*07b4*/ 	.word	0x00007820
        /*07b8*/ 	.word	0x00000000
        /*07bc*/ 	.word	0x00000058
        /*07c0*/ 	.short	0x010a
        /*07c2*/ 	.byte	0xff
	.zero		1


	//   ....[109]....
        /*07c4*/ 	.word	0x00007880
        /*07c8*/ 	.word	0x00000003
        /*07cc*/ 	.word	0x00000048
        /*07d0*/ 	.short	0x010a
        /*07d2*/ 	.byte	0xff
	.zero		1


	//   ....[110]....
        /*07d4*/ 	.word	0x000078d0
        /*07d8*/ 	.word	0x00000000
        /*07dc*/ 	.word	0x00000060
        /*07e0*/ 	.short	0x010a
        /*07e2*/ 	.byte	0xff
	.zero		1


	//   ....[111]....
        /*07e4*/ 	.word	0x00007930
        /*07e8*/ 	.word	0x00000000
        /*07ec*/ 	.word	0x00000040
        /*07f0*/ 	.short	0x010a
        /*07f2*/ 	.byte	0xff
	.zero		1


	//   ....[112]....
        /*07f4*/ 	.word	0x00007980
        /*07f8*/ 	.word	0x000000b5
        /*07fc*/ 	.word	0x00000080
        /*0800*/ 	.short	0x010a
        /*0802*/ 	.byte	0xff
	.zero		1


	//----- nvinfo : EIATTR_NUM_MBARRIERS
	.align		4
.L_47:
        /*0804*/ 	.byte	0x03, 0x38
        /*0806*/ 	.short	0x001d


	//----- nvinfo : EIATTR_EXIT_INSTR_OFFSETS
	.align		4
        /*0808*/ 	.byte	0x04, 0x1c
        /*080a*/ 	.short	(.L_49 - .L_48)


	//   ....[0]....
.L_48:
        /*080c*/ 	.word	0x000027d0


	//   ....[1]....
        /*0810*/ 	.word	0x00002cd0


	//   ....[2]....
        /*0814*/ 	.word	0x00002d30


	//   ....[3]....
        /*0818*/ 	.word	0x00003fd0


	//   ....[4]....
        /*081c*/ 	.word	0x00004b00


	//   ....[5]....
        /*0820*/ 	.word	0x00004b40


	//   ....[6]....
        /*0824*/ 	.word	0x00007000


	//----- nvinfo : EIATTR_MAX_THREADS
	.align		4
.L_49:
        /*0828*/ 	.byte	0x04, 0x05
        /*082a*/ 	.short	(.L_51 - .L_50)
.L_50:
        /*082c*/ 	.word	0x00000100
        /*0830*/ 	.word	0x00000001
        /*0834*/ 	.word	0x00000001


	//----- nvinfo : EIATTR_CRS_STACK_SIZE
	.align		4
.L_51:
        /*0838*/ 	.byte	0x04, 0x1e
        /*083a*/ 	.short	(.L_53 - .L_52)
.L_52:
        /*083c*/ 	.word	0x00000000


	//----- nvinfo : EIATTR_CBANK_PARAM_SIZE
	.align		4
.L_53:
        /*0840*/ 	.byte	0x03, 0x19
        /*0842*/ 	.short	0x0800


	//----- nvinfo : EIATTR_PARAM_CBANK
	.align		4
        /*0844*/ 	.byte	0x04, 0x0a
        /*0846*/ 	.short	(.L_55 - .L_54)
	.align		4
.L_54:
        /*0848*/ 	.word	index@(.nv.constant0._ZN7cutlass13device_kernelINS_4gemm6kernel13GemmUniversalIN4cute5tupleIJiiiiEEENS1_10collective13CollectiveMmaINS1_35MainloopSm100TmaUmmaWarpSpecializedILi4ELi2ELi4ENS5_IJNS4_1CILi2EEENSA_ILi1EEESC_EEEEENS5_IJNSA_ILi256EEENSA_ILi64EEESG_EEENS_12float_e4m3_tENS5_IJlSC_lEEESI_SJ_NS4_8TiledMMAINS4_8MMA_AtomIJNS4_10MMA_TraitsINS4_25SM100_MMA_F8F6F4_2x1SM_SSEJSI_SI_fSF_SG_NS4_17integral_constantINS4_4UMMA5MajorELSQ_0EEESR_NSO_INSP_7ScaleInELSS_0EEEST_EEEEEENS4_6LayoutINS5_IJSC_SC_SC_EEENS5_IJNSA_ILi0EEESY_SY_EEEEENS5_IJNS4_10UnderscoreES11_S11_EEEEENS4_18SM100_TMA_2SM_LOADENS4_14ComposedLayoutINS4_7SwizzleILi2ELi4ELi3EEENS4_18smem_ptr_flag_bitsILi8EEENSW_INS5_IJNSA_ILi8EEESG_EEENS5_IJSG_SC_EEEEEEEvNS4_8identityES14_S1E_vS1F_EENS_8epilogue10collective18CollectiveEpilogueINS1H_23Sm100TmaWarpSpecializedILi1ELi1ELi64ELb0ELb0EEEJNS5_IJNSA_ILi128EEESG_SG_EEENS5_IJNSW_IS1M_SC_EENSW_ISG_SC_EEEEESI_SJ_SI_SJ_NS1H_6fusion15FusionCallbacksIS1L_NS1R_17LinearCombinationISI_fSI_fLNS_15FloatRoundStyleE2EEES1N_S1Q_JEEENS4_5SM1004TMEM4LOAD26SM100_TMEM_LOAD_32dp32b64xENS4_13SM90_TMA_LOADES1E_NS4_39AutoVectorizingCopyWithAssumedAlignmentILi128EEENS4_14SM90_TMA_STOREES1E_S23_S23_EEEvvEEEEvNT_6ParamsE)
        /*084c*/ 	.short	0x0380
        /*084e*/ 	.short	0x0800


	//----- nvinfo : EIATTR_SW_WAR
	.align		4
.L_55:
        /*0850*/ 	.byte	0x04, 0x36
        /*0852*/ 	.short	(.L_57 - .L_56)
.L_56:
        /*0854*/ 	.word	0x00000008
.L_57:


//--------------------- .nv.callgraph             --------------------------
	.section	.nv.callgraph,"",@"SHT_CUDA_CALLGRAPH"
	.align	4
	.sectionentsize	8
	.align		4
        /*0000*/ 	.word	0x00000000
	.align		4
        /*0004*/ 	.word	0xffffffff
	.align		4
        /*0008*/ 	.word	index@(_ZN7cutlass13device_kernelINS_4gemm6kernel13GemmUniversalIN4cute5tupleIJiiiiEEENS1_10collective13CollectiveMmaINS1_35MainloopSm100TmaUmmaWarpSpecializedILi4ELi2ELi4ENS5_IJNS4_1CILi2EEENSA_ILi1EEESC_EEEEENS5_IJNSA_ILi256EEENSA_ILi64EEESG_EEENS_12float_e4m3_tENS5_IJlSC_lEEESI_SJ_NS4_8TiledMMAINS4_8MMA_AtomIJNS4_10MMA_TraitsINS4_25SM100_MMA_F8F6F4_2x1SM_SSEJSI_SI_fSF_SG_NS4_17integral_constantINS4_4UMMA5MajorELSQ_0EEESR_NSO_INSP_7ScaleInELSS_0EEEST_EEEEEENS4_6LayoutINS5_IJSC_SC_SC_EEENS5_IJNSA_ILi0EEESY_SY_EEEEENS5_IJNS4_10UnderscoreES11_S11_EEEEENS4_18SM100_TMA_2SM_LOADENS4_14ComposedLayoutINS4_7SwizzleILi2ELi4ELi3EEENS4_18smem_ptr_flag_bitsILi8EEENSW_INS5_IJNSA_ILi8EEESG_EEENS5_IJSG_SC_EEEEEEEvNS4_8identityES14_S1E_vS1F_EENS_8epilogue10collective18CollectiveEpilogueINS1H_23Sm100TmaWarpSpecializedILi1ELi1ELi64ELb0ELb0EEEJNS5_IJNSA_ILi128EEESG_SG_EEENS5_IJNSW_IS1M_SC_EENSW_ISG_SC_EEEEESI_SJ_SI_SJ_NS1H_6fusion15FusionCallbacksIS1L_NS1R_17LinearCombinationISI_fSI_fLNS_15FloatRoundStyleE2EEES1N_S1Q_JEEENS4_5SM1004TMEM4LOAD26SM100_TMEM_LOAD_32dp32b64xENS4_13SM90_TMA_LOADES1E_NS4_39AutoVectorizingCopyWithAssumedAlignmentILi128EEENS4_14SM90_TMA_STOREES1E_S23_S23_EEEvvEEEEvNT_6ParamsE)
	.align		4
        /*000c*/ 	.word	index@(__assertfail)
	.align		4
        /*0010*/ 	.word	0x00000000
	.align		4
        /*0014*/ 	.word	0xfffffffe
	.align		4
        /*0018*/ 	.word	0x00000000
	.align		4
        /*001c*/ 	.word	0xfffffffd
	.align		4
        /*0020*/ 	.word	0x00000000
	.align		4
        /*0024*/ 	.word	0xfffffffc


//--------------------- .nv.constant4             --------------------------
	.section	.nv.constant4,"a",@progbits
	.align	8
	.align		8
.nv.constant4:
        /*0000*/ 	.dword	__assertfail
	.align		8
        /*0008*/ 	.dword	__unnamed_1
	.align		8
        /*0010*/ 	.dword	__unnamed_2
	.align		8
        /*0018*/ 	.dword	_ZN39_INTERNAL_e1d1fad4_4_k_cu_eae2be3c_82974cuda3std3__45__cpo5beginE
	.align		8
        /*0020*/ 	.dword	_ZN39_INTERNAL_e1d1fad4_4_k_cu_eae2be3c_82974cuda3std3__45__cpo3endE
	.align		8
        /*0028*/ 	.dword	_ZN39_INTERNAL_e1d1fad4_4_k_cu_eae2be3c_82974cuda3std3__45__cpo6cbeginE
	.align		8
        /*0030*/ 	.dword	_ZN39_INTERNAL_e1d1fad4_4_k_cu_eae2be3c_82974cuda3std3__45__cpo4cendE
	.align		8
        /*0038*/ 	.dword	_ZN39_INTERNAL_e1d1fad4_4_k_cu_eae2be3c_82974cuda3std3__441_GLOBAL__N__e1d1fad4_4_k_cu_eae2be3c_82976ignoreE
	.align		8
        /*0040*/ 	.dword	_ZN39_INTERNAL_e1d1fad4_4_k_cu_eae2be3c_82974cuda3std3__419piecewise_constructE
	.align		8
        /*0048*/ 	.dword	_ZN39_INTERNAL_e1d1fad4_4_k_cu_eae2be3c_82974cuda3std3__48in_placeE
	.align		8
        /*0050*/ 	.dword	_ZN39_INTERNAL_e1d1fad4_4_k_cu_eae2be3c_82974cuda3std6ranges3__45__cpo4swapE
	.align		8
        /*0058*/ 	.dword	_ZN39_INTERNAL_e1d1fad4_4_k_cu_eae2be3c_82974cuda3std6ranges3__45__cpo9iter_moveE
	.align		8
        /*0060*/ 	.dword	_ZN39_INTERNAL_e1d1fad4_4_k_cu_eae2be3c_82974cute7productE
	.align		8
        /*0068*/ 	.dword	_ZN39_INTERNAL_e1d1fad4_4_k_cu_eae2be3c_82974cute1_E
	.align		8
        /*0070*/ 	.dword	$str$25
	.align		8
        /*0078*/ 	.dword	$str$26
	.align		8
        /*0080*/ 	.dword	$str$27
	.align		8
        /*0088*/ 	.dword	$str$28


//--------------------- .text._ZN7cutlass13device_kernelINS_4gemm6kernel13GemmUniversalIN4cute5tupleIJiiiiEEENS1_10collective13CollectiveMmaINS1_35MainloopSm100TmaUmmaWarpSpecializedILi4ELi2ELi4ENS5_IJNS4_1CILi2EEENSA_ILi1EEESC_EEEEENS5_IJNSA_ILi256EEENSA_ILi64EEESG_EEENS_12float_e4m3_tENS5_IJlSC_lEEESI_SJ_NS4_8TiledMMAINS4_8MMA_AtomIJNS4_10MMA_TraitsINS4_25SM100_MMA_F8F6F4_2x1SM_SSEJSI_SI_fSF_SG_NS4_17integral_constantINS4_4UMMA5MajorELSQ_0EEESR_NSO_INSP_7ScaleInELSS_0EEEST_EEEEEENS4_6LayoutINS5_IJSC_SC_SC_EEENS5_IJNSA_ILi0EEESY_SY_EEEEENS5_IJNS4_10UnderscoreES11_S11_EEEEENS4_18SM100_TMA_2SM_LOADENS4_14ComposedLayoutINS4_7SwizzleILi2ELi4ELi3EEENS4_18smem_ptr_flag_bitsILi8EEENSW_INS5_IJNSA_ILi8EEESG_EEENS5_IJSG_SC_EEEEEEEvNS4_8identityES14_S1E_vS1F_EENS_8epilogue10collective18CollectiveEpilogueINS1H_23Sm100TmaWarpSpecializedILi1ELi1ELi64ELb0ELb0EEEJNS5_IJNSA_ILi128EEESG_SG_EEENS5_IJNSW_IS1M_SC_EENSW_ISG_SC_EEEEESI_SJ_SI_SJ_NS1H_6fusion15FusionCallbacksIS1L_NS1R_17LinearCombinationISI_fSI_fLNS_15FloatRoundStyleE2EEES1N_S1Q_JEEENS4_5SM1004TMEM4LOAD26SM100_TMEM_LOAD_32dp32b64xENS4_13SM90_TMA_LOADES1E_NS4_39AutoVectorizingCopyWithAssumedAlignmentILi128EEENS4_14SM90_TMA_STOREES1E_S23_S23_EEEvvEEEEvNT_6ParamsE --------------------------
	.section	.text._ZN7cutlass13device_kernelINS_4gemm6kernel13GemmUniversalIN4cute5tupleIJiiiiEEENS1_10collective13CollectiveMmaINS1_35MainloopSm100TmaUmmaWarpSpecializedILi4ELi2ELi4ENS5_IJNS4_1CILi2EEENSA_ILi1EEESC_EEEEENS5_IJNSA_ILi256EEENSA_ILi64EEESG_EEENS_12float_e4m3_tENS5_IJlSC_lEEESI_SJ_NS4_8TiledMMAINS4_8MMA_AtomIJNS4_10MMA_TraitsINS4_25SM100_MMA_F8F6F4_2x1SM_SSEJSI_SI_fSF_SG_NS4_17integral_constantINS4_4UMMA5MajorELSQ_0EEESR_NSO_INSP_7ScaleInELSS_0EEEST_EEEEEENS4_6LayoutINS5_IJSC_SC_SC_EEENS5_IJNSA_ILi0EEESY_SY_EEEEENS5_IJNS4_10UnderscoreES11_S11_EEEEENS4_18SM100_TMA_2SM_LOADENS4_14ComposedLayoutINS4_7SwizzleILi2ELi4ELi3EEENS4_18smem_ptr_flag_bitsILi8EEENSW_INS5_IJNSA_ILi8EEESG_EEENS5_IJSG_SC_EEEEEEEvNS4_8identityES14_S1E_vS1F_EENS_8epilogue10collective18CollectiveEpilogueINS1H_23Sm100TmaWarpSpecializedILi1ELi1ELi64ELb0ELb0EEEJNS5_IJNSA_ILi128EEESG_SG_EEENS5_IJNSW_IS1M_SC_EENSW_ISG_SC_EEEEESI_SJ_SI_SJ_NS1H_6fusion15FusionCallbacksIS1L_NS1R_17LinearCombinationISI_fSI_fLNS_15FloatRoundStyleE2EEES1N_S1Q_JEEENS4_5SM1004TMEM4LOAD26SM100_TMEM_LOAD_32dp32b64xENS4_13SM90_TMA_LOADES1E_NS4_39AutoVectorizingCopyWithAssumedAlignmentILi128EEENS4_14SM90_TMA_STOREES1E_S23_S23_EEEvvEEEEvNT_6ParamsE,"ax",@progbits
	.align	128
.text._ZN7cutlass13device_kernelINS_4gemm6kernel13GemmUniversalIN4cute5tupleIJiiiiEEENS1_10collective13CollectiveMmaINS1_35MainloopSm100TmaUmmaWarpSpecializedILi4ELi2ELi4ENS5_IJNS4_1CILi2EEENSA_ILi1EEESC_EEEEENS5_IJNSA_ILi256EEENSA_ILi64EEESG_EEENS_12float_e4m3_tENS5_IJlSC_lEEESI_SJ_NS4_8TiledMMAINS4_8MMA_AtomIJNS4_10MMA_TraitsINS4_25SM100_MMA_F8F6F4_2x1SM_SSEJSI_SI_fSF_SG_NS4_17integral_constantINS4_4UMMA5MajorELSQ_0EEESR_NSO_INSP_7ScaleInELSS_0EEEST_EEEEEENS4_6LayoutINS5_IJSC_SC_SC_EEENS5_IJNSA_ILi0EEESY_SY_EEEEENS5_IJNS4_10UnderscoreES11_S11_EEEEENS4_18SM100_TMA_2SM_LOADENS4_14ComposedLayoutINS4_7SwizzleILi2ELi4ELi3EEENS4_18smem_ptr_flag_bitsILi8EEENSW_INS5_IJNSA_ILi8EEESG_EEENS5_IJSG_SC_EEEEEEEvNS4_8identityES14_S1E_vS1F_EENS_8epilogue10collective18CollectiveEpilogueINS1H_23Sm100TmaWarpSpecializedILi1ELi1ELi64ELb0ELb0EEEJNS5_IJNSA_ILi128EEESG_SG_EEENS5_IJNSW_IS1M_SC_EENSW_ISG_SC_EEEEESI_SJ_SI_SJ_NS1H_6fusion15FusionCallbacksIS1L_NS1R_17LinearCombinationISI_fSI_fLNS_15FloatRoundStyleE2EEES1N_S1Q_JEEENS4_5SM1004TMEM4LOAD26SM100_TMEM_LOAD_32dp32b64xENS4_13SM90_TMA_LOADES1E_NS4_39AutoVectorizingCopyWithAssumedAlignmentILi128EEENS4_14SM90_TMA_STOREES1E_S23_S23_EEEvvEEEEvNT_6ParamsE:
        .type           _ZN7cutlass13device_kernelINS_4gemm6kernel13GemmUniversalIN4cute5tupleIJiiiiEEENS1_10collective13CollectiveMmaINS1_35MainloopSm100TmaUmmaWarpSpecializedILi4ELi2ELi4ENS5_IJNS4_1CILi2EEENSA_ILi1EEESC_EEEEENS5_IJNSA_ILi256EEENSA_ILi64EEESG_EEENS_12float_e4m3_tENS5_IJlSC_lEEESI_SJ_NS4_8TiledMMAINS4_8MMA_AtomIJNS4_10MMA_TraitsINS4_25SM100_MMA_F8F6F4_2x1SM_SSEJSI_SI_fSF_SG_NS4_17integral_constantINS4_4UMMA5MajorELSQ_0EEESR_NSO_INSP_7ScaleInELSS_0EEEST_EEEEEENS4_6LayoutINS5_IJSC_SC_SC_EEENS5_IJNSA_ILi0EEESY_SY_EEEEENS5_IJNS4_10UnderscoreES11_S11_EEEEENS4_18SM100_TMA_2SM_LOADENS4_14ComposedLayoutINS4_7SwizzleILi2ELi4ELi3EEENS4_18smem_ptr_flag_bitsILi8EEENSW_INS5_IJNSA_ILi8EEESG_EEENS5_IJSG_SC_EEEEEEEvNS4_8identityES14_S1E_vS1F_EENS_8epilogue10collective18CollectiveEpilogueINS1H_23Sm100TmaWarpSpecializedILi1ELi1ELi64ELb0ELb0EEEJNS5_IJNSA_ILi128EEESG_SG_EEENS5_IJNSW_IS1M_SC_EENSW_ISG_SC_EEEEESI_SJ_SI_SJ_NS1H_6fusion15FusionCallbacksIS1L_NS1R_17LinearCombinationISI_fSI_fLNS_15FloatRoundStyleE2EEES1N_S1Q_JEEENS4_5SM1004TMEM4LOAD26SM100_TMEM_LOAD_32dp32b64xENS4_13SM90_TMA_LOADES1E_NS4_39AutoVectorizingCopyWithAssumedAlignmentILi128EEENS4_14SM90_TMA_STOREES1E_S23_S23_EEEvvEEEEvNT_6ParamsE,@function
        .size           _ZN7cutlass13device_kernelINS_4gemm6kernel13GemmUniversalIN4cute5tupleIJiiiiEEENS1_10collective13CollectiveMmaINS1_35MainloopSm100TmaUmmaWarpSpecializedILi4ELi2ELi4ENS5_IJNS4_1CILi2EEENSA_ILi1EEESC_EEEEENS5_IJNSA_ILi256EEENSA_ILi64EEESG_EEENS_12float_e4m3_tENS5_IJlSC_lEEESI_SJ_NS4_8TiledMMAINS4_8MMA_AtomIJNS4_10MMA_TraitsINS4_25SM100_MMA_F8F6F4_2x1SM_SSEJSI_SI_fSF_SG_NS4_17integral_constantINS4_4UMMA5MajorELSQ_0EEESR_NSO_INSP_7ScaleInELSS_0EEEST_EEEEEENS4_6LayoutINS5_IJSC_SC_SC_EEENS5_IJNSA_ILi0EEESY_SY_EEEEENS5_IJNS4_10UnderscoreES11_S11_EEEEENS4_18SM100_TMA_2SM_LOADENS4_14ComposedLayoutINS4_7SwizzleILi2ELi4ELi3EEENS4_18smem_ptr_flag_bitsILi8EEENSW_INS5_IJNSA_ILi8EEESG_EEENS5_IJSG_SC_EEEEEEEvNS4_8identityES14_S1E_vS1F_EENS_8epilogue10collective18CollectiveEpilogueINS1H_23Sm100TmaWarpSpecializedILi1ELi1ELi64ELb0ELb0EEEJNS5_IJNSA_ILi128EEESG_SG_EEENS5_IJNSW_IS1M_SC_EENSW_ISG_SC_EEEEESI_SJ_SI_SJ_NS1H_6fusion15FusionCallbacksIS1L_NS1R_17LinearCombinationISI_fSI_fLNS_15FloatRoundStyleE2EEES1N_S1Q_JEEENS4_5SM1004TMEM4LOAD26SM100_TMEM_LOAD_32dp32b64xENS4_13SM90_TMA_LOADES1E_NS4_39AutoVectorizingCopyWithAssumedAlignmentILi128EEENS4_14SM90_TMA_STOREES1E_S23_S23_EEEvvEEEEvNT_6ParamsE,(.L_x_149 - _ZN7cutlass13device_kernelINS_4gemm6kernel13GemmUniversalIN4cute5tupleIJiiiiEEENS1_10collective13CollectiveMmaINS1_35MainloopSm100TmaUmmaWarpSpecializedILi4ELi2ELi4ENS5_IJNS4_1CILi2EEENSA_ILi1EEESC_EEEEENS5_IJNSA_ILi256EEENSA_ILi64EEESG_EEENS_12float_e4m3_tENS5_IJlSC_lEEESI_SJ_NS4_8TiledMMAINS4_8MMA_AtomIJNS4_10MMA_TraitsINS4_25SM100_MMA_F8F6F4_2x1SM_SSEJSI_SI_fSF_SG_NS4_17integral_constantINS4_4UMMA5MajorELSQ_0EEESR_NSO_INSP_7ScaleInELSS_0EEEST_EEEEEENS4_6LayoutINS5_IJSC_SC_SC_EEENS5_IJNSA_ILi0EEESY_SY_EEEEENS5_IJNS4_10UnderscoreES11_S11_EEEEENS4_18SM100_TMA_2SM_LOADENS4_14ComposedLayoutINS4_7SwizzleILi2ELi4ELi3EEENS4_18smem_ptr_flag_bitsILi8EEENSW_INS5_IJNSA_ILi8EEESG_EEENS5_IJSG_SC_EEEEEEEvNS4_8identityES14_S1E_vS1F_EENS_8epilogue10collective18CollectiveEpilogueINS1H_23Sm100TmaWarpSpecializedILi1ELi1ELi64ELb0ELb0EEEJNS5_IJNSA_ILi128EEESG_SG_EEENS5_IJNSW_IS1M_SC_EENSW_ISG_SC_EEEEESI_SJ_SI_SJ_NS1H_6fusion15FusionCallbacksIS1L_NS1R_17LinearCombinationISI_fSI_fLNS_15FloatRoundStyleE2EEES1N_S1Q_JEEENS4_5SM1004TMEM4LOAD26SM100_TMEM_LOAD_32dp32b64xENS4_13SM90_TMA_LOADES1E_NS4_39AutoVectorizingCopyWithAssumedAlignmentILi128EEENS4_14SM90_TMA_STOREES1E_S23_S23_EEEvvEEEEvNT_6ParamsE)
        .other          _ZN7cutlass13device_kernelINS_4gemm6kernel13GemmUniversalIN4cute5tupleIJiiiiEEENS1_10collective13CollectiveMmaINS1_35MainloopSm100TmaUmmaWarpSpecializedILi4ELi2ELi4ENS5_IJNS4_1CILi2EEENSA_ILi1EEESC_EEEEENS5_IJNSA_ILi256EEENSA_ILi64EEESG_EEENS_12float_e4m3_tENS5_IJlSC_lEEESI_SJ_NS4_8TiledMMAINS4_8MMA_AtomIJNS4_10MMA_TraitsINS4_25SM100_MMA_F8F6F4_2x1SM_SSEJSI_SI_fSF_SG_NS4_17integral_constantINS4_4UMMA5MajorELSQ_0EEESR_NSO_INSP_7ScaleInELSS_0EEEST_EEEEEENS4_6LayoutINS5_IJSC_SC_SC_EEENS5_IJNSA_ILi0EEESY_SY_EEEEENS5_IJNS4_10UnderscoreES11_S11_EEEEENS4_18SM100_TMA_2SM_LOADENS4_14ComposedLayoutINS4_7SwizzleILi2ELi4ELi3EEENS4_18smem_ptr_flag_bitsILi8EEENSW_INS5_IJNSA_ILi8EEESG_EEENS5_IJSG_SC_EEEEEEEvNS4_8identityES14_S1E_vS1F_EENS_8epilogue10collective18CollectiveEpilogueINS1H_23Sm100TmaWarpSpecializedILi1ELi1ELi64ELb0ELb0EEEJNS5_IJNSA_ILi128EEESG_SG_EEENS5_IJNSW_IS1M_SC_EENSW_ISG_SC_EEEEESI_SJ_SI_SJ_NS1H_6fusion15FusionCallbacksIS1L_NS1R_17LinearCombinationISI_fSI_fLNS_15FloatRoundStyleE2EEES1N_S1Q_JEEENS4_5SM1004TMEM4LOAD26SM100_TMEM_LOAD_32dp32b64xENS4_13SM90_TMA_LOADES1E_NS4_39AutoVectorizingCopyWithAssumedAlignmentILi128EEENS4_14SM90_TMA_STOREES1E_S23_S23_EEEvvEEEEvNT_6ParamsE,@"STO_CUDA_ENTRY STV_DEFAULT"
_ZN7cutlass13device_kernelINS_4gemm6kernel13GemmUniversalIN4cute5tupleIJiiiiEEENS1_10collective13CollectiveMmaINS1_35MainloopSm100TmaUmmaWarpSpecializedILi4ELi2ELi4ENS5_IJNS4_1CILi2EEENSA_ILi1EEESC_EEEEENS5_IJNSA_ILi256EEENSA_ILi64EEESG_EEENS_12float_e4m3_tENS5_IJlSC_lEEESI_SJ_NS4_8TiledMMAINS4_8MMA_AtomIJNS4_10MMA_TraitsINS4_25SM100_MMA_F8F6F4_2x1SM_SSEJSI_SI_fSF_SG_NS4_17integral_constantINS4_4UMMA5MajorELSQ_0EEESR_NSO_INSP_7ScaleInELSS_0EEEST_EEEEEENS4_6LayoutINS5_IJSC_SC_SC_EEENS5_IJNSA_ILi0EEESY_SY_EEEEENS5_IJNS4_10UnderscoreES11_S11_EEEEENS4_18SM100_TMA_2SM_LOADENS4_14ComposedLayoutINS4_7SwizzleILi2ELi4ELi3EEENS4_18smem_ptr_flag_bitsILi8EEENSW_INS5_IJNSA_ILi8EEESG_EEENS5_IJSG_SC_EEEEEEEvNS4_8identityES14_S1E_vS1F_EENS_8epilogue10collective18CollectiveEpilogueINS1H_23Sm100TmaWarpSpecializedILi1ELi1ELi64ELb0ELb0EEEJNS5_IJNSA_ILi128EEESG_SG_EEENS5_IJNSW_IS1M_SC_EENSW_ISG_SC_EEEEESI_SJ_SI_SJ_NS1H_6fusion15FusionCallbacksIS1L_NS1R_17LinearCombinationISI_fSI_fLNS_15FloatRoundStyleE2EEES1N_S1Q_JEEENS4_5SM1004TMEM4LOAD26SM100_TMEM_LOAD_32dp32b64xENS4_13SM90_TMA_LOADES1E_NS4_39AutoVectorizingCopyWithAssumedAlignmentILi128EEENS4_14SM90_TMA_STOREES1E_S23_S23_EEEvvEEEEvNT_6ParamsE:
[----:B------:R-:W1:Y:S01]  /*0000*/  LDC R1, c[0x0][0x37c] ;  /* 0x0000df00ff017b82 */ /* 0x000e620000000800 */
[----:B------:R-:W2:Y:S01]  /*0010*/  S2R R166, SR_TID.X ;  /* 0x0000000000a67919 */ /* 0x000ea20000002100 */
[----:B------:R-:W3:Y:S06]  /*0020*/  LDCU.64 UR6, c[0x0][0x890] ;  /* 0x00011200ff0677ac */ /* 0x000eec0008000a00 */
[----:B------:R-:W4:Y:S01]  /*0030*/  S2UR UR37, SR_CgaCtaId ;  /* 0x00000000002579c3 */ /* 0x000f220000008800 */
[----:B------:R-:W-:Y:S02]  /*0040*/  PRMT R165, RZ, 0x7610, R165 ;  /* 0x00007610ffa57816 */ /* 0x000fe400000000a5 */
[----:B------:R-:W-:Y:S01]  /*0050*/  ELECT P1, URZ, PT ;  /* 0x0000000000ff782f */ /* 0x000fe20003820000 */
[----:B------:R-:W1:Y:S01]  /*0060*/  LDCU.64 UR40, c[0x0][0x358] ;  /* 0x00006b00ff2877ac */ /* 0x000e620008000a00 */
[----:B---3--:R-:W-:-:S04]  /*0070*/  UISETP.NE.U32.AND UP0, UPT, UR6, URZ, UPT ;  /* 0x000000ff0600728c */ /* 0x008fc8000bf05070 */
[----:B------:R-:W-:Y:S02]  /*0080*/  UISETP.NE.AND.EX UP0, UPT, UR7, URZ, UPT, UP0 ;  /* 0x000000ff0700728c */ /* 0x000fe4000bf05300 */
[----:B----4-:R-:W-:Y:S02]  /*0090*/  ULOP3.LUT UR5, UR37, 0x1, URZ, 0xc0, !UPT ;  /* 0x0000000125057892 */ /* 0x010fe4000f8ec0ff */
[----:B------:R-:W-:Y:S01]  /*00a0*/  ULOP3.LUT UR4, UR37, 0x1, URZ, 0x3c, !UPT ;  /* 0x0000000125047892 */ /* 0x000fe2000f8e3cff */
[----:B--2---:R-:W-:-:S05]  /*00b0*/  SHF.R.U32.HI R169, RZ, 0x5, R166 ;  /* 0x00000005ffa97819 */ /* 0x004fca00000116a6 */
[----:B------:R-:W2:Y:S02]  /*00c0*/  SHFL.IDX PT, R0, R169, RZ, 0x1f ;  /* 0x00001fffa9007589 */ /* 0x000ea400000e0000 */
[----:B--2---:R-:W-:Y:S01]  /*00d0*/  R2UR UR10, R0 ;  /* 0x00000000000a72ca */ /* 0x004fe200000e0000 */
[----:B-1----:R-:W-:-:S14]  /*00e0*/  BRA.U UP0, `(.L_x_0) ;  /* 0x00000001002c7547 */ /* 0x002fdc000b800000 */
[----:B------:R-:W1:Y:S02]  /*00f0*/  LDCU.64 UR8, c[0x0][0x888] ;  /* 0x00011100ff0877ac */ /* 0x000e640008000a00 */
[----:B-1----:R-:W-:-:S04]  /*0100*/  UISETP.NE.U32.AND UP0, UPT, UR8, URZ, UPT ;  /* 0x000000ff0800728c */ /* 0x002fc8000bf05070 */
[----:B------:R-:W-:-:S09]  /*0110*/  UISETP.NE.AND.EX UP0, UPT, UR9, URZ, UPT, UP0 ;  /* 0x000000ff0900728c */ /* 0x000fd2000bf05300 */
[----:B------:R-:W-:Y:S05]  /*0120*/  BRA.U !UP0, `(.L_x_1) ;  /* 0x0000000108107547 */ /* 0x000fea000b800000 */
[----:B------:R-:W1:Y:S02]  /*0130*/  LDC.64 R2, c[0x0][0x888] ;  /* 0x00022200ff027b82 */ /* 0x000e640000000a00 */
[----:B-1----:R1:W5:Y:S01]  /*0140*/  LDG.E R81, desc[UR40][R2.64] ;  /* 0x0000002802517981 */ /* 0x002362000c1e1900 */
[----:B------:R-:W-:Y:S01]  /*0150*/  HFMA2 R165, -RZ, RZ, 0, 5.9604644775390625e-08 ;  /* 0x00000001ffa57431 */ /* 0x000fe200000001ff */
[----:B------:R-:W-:Y:S05]  /*0160*/  BRA `(.L_x_0) ;  /* 0x00000000000c7947 */ /* 0x000fea0003800000 */
.L_x_1:
[----:B------:R-:W1:Y:S01]  /*0170*/  LDCU UR8, c[0x0][0x880] ;  /* 0x00011000ff0877ac */ /* 0x000e620008000800 */
[----:B------:R-:W-:Y:S01]  /*0180*/  HFMA2 R165, -RZ, RZ, 0, 5.9604644775390625e-08 ;  /* 0x00000001ffa57431 */ /* 0x000fe200000001ff */
[----:B-1----:R-:W-:-:S07]  /*0190*/  MOV R81, UR8 ;  /* 0x0000000800517c02 */ /* 0x002fce0008000f00 */
.L_x_0:
[----:B------:R-:W2:Y:S02]  /*01a0*/  LDCU.64 UR8, c[0x0][0x8b0] ;  /* 0x00011600ff0877ac */ /* 0x000ea40008000a00 */
[----:B--2---:R-:W-:-:S04]  /*01b0*/  UISETP.NE.U32.AND UP0, UPT, UR8, URZ, UPT ;  /* 0x000000ff0800728c */ /* 0x004fc8000bf05070 */
[----:B------:R-:W-:-:S09]  /*01c0*/  UISETP.NE.AND.EX UP0, UPT, UR9, URZ, UPT, UP0 ;  /* 0x000000ff0900728c */ /* 0x000fd2000bf05300 */
[----:B------:R-:W-:Y:S05]  /*01d0*/  BRA.U UP0, `(.L_x_2) ;  /* 0x0000000100247547 */ /* 0x000fea000b800000 */
[----:B------:R-:W2:Y:S02]  /*01e0*/  LDCU.64 UR8, c[0x0][0x8a8] ;  /* 0x00011500ff0877ac */ /* 0x000ea40008000a00 */
[----:B--2---:R-:W-:-:S04]  /*01f0*/  UISETP.NE.U32.AND UP0, UPT, UR8, URZ, UPT ;  /* 0x000000ff0800728c */ /* 0x004fc8000bf05070 */
[----:B------:R-:W-:-:S09]  /*0200*/  UISETP.NE.AND.EX UP0, UPT, UR9, URZ, UPT, UP0 ;  /* 0x000000ff0900728c */ /* 0x000fd2000bf05300 */
[----:B------:R-:W-:Y:S05]  /*0210*/  BRA.U !UP0, `(.L_x_3) ;  /* 0x00000001080c7547 */ /* 0x000fea000b800000 */
[----:B------:R-:W2:Y:S02]  /*0220*/  LDC.64 R78, c[0x0][0x8a8] ;  /* 0x00022a00ff4e7b82 */ /* 0x000ea40000000a00 */
[----:B--2---:R2:W5:Y:S01]  /*0230*/  LDG.E R78, desc[UR40][R78.64] ;  /* 0x000000284e4e7981 */ /* 0x004562000c1e1900 */
[----:B------:R-:W-:Y:S05]  /*0240*/  BRA `(.L_x_2) ;  /* 0x0000000000087947 */ /* 0x000fea0003800000 */
.L_x_3:
[----:B------:R-:W2:Y:S02]  /*0250*/  LDCU UR8, c[0x0][0x8a0] ;  /* 0x00011400ff0877ac */ /* 0x000ea40008000800 */
[----:B--2---:R-:W-:Y:S02]  /*0260*/  MOV R78, UR8 ;  /* 0x00000008004e7c02 */ /* 0x004fe40008000f00 */
.L_x_2:
[----:B------:R-:W-:Y:S01]  /*0270*/  IMAD.U32 R0, RZ, RZ, UR10 ;  /* 0x0000000aff007e24 */ /* 0x000fe2000f8e00ff */
[----:B------:R-:W-:Y:S04]  /*0280*/  BSSY.RECONVERGENT B0, `(.L_x_4) ;  /* 0x000000c000007945 */ /* 0x000fe80003800200 */
[C---:B------:R-:W-:Y:S02]  /*0290*/  ISETP.NE.OR P2, PT, R0.reuse, 0x1, !P1 ;  /* 0x000000010000780c */ /* 0x040fe40004f45670 */
[----:B------:R-:W-:-:S11]  /*02a0*/  ISETP.NE.OR P0, PT, R0, 0x3, !P1 ;  /* 0x000000030000780c */ /* 0x000fd60004f05670 */
[----:B------:R-:W-:Y:S05]  /*02b0*/  @P2 BRA `(.L_x_5) ;  /* 0x0000000000202947 */ /* 0x000fea0003800000 */
[----:B------:R-:W3:Y:S02]  /*02c0*/  LDCU.64 UR8, c[0x0][0x348] ;  /* 0x00006900ff0877ac */ /* 0x000ee40008000a00 */
[----:B---3--:R-:W-:Y:S02]  /*02d0*/  UIADD3 UR12, UP1, UPT, UR8, 0x80, URZ ;  /* 0x00000080080c7890 */ /* 0x008fe4000ff3e0ff */
[----:B------:R-:W-:Y:S02]  /*02e0*/  UIADD3 UR8, UP0, UPT, UR8, 0x180, URZ ;  /* 0x0000018008087890 */ /* 0x000fe4000ff1e0ff */
[----:B------:R-:W-:Y:S02]  /*02f0*/  UIADD3.X UR13, UPT, UPT, URZ, UR9, URZ, UP1, !UPT ;  /* 0x00000009ff0d7290 */ /* 0x000fe40008ffe4ff */
[----:B------:R-:W-:-:S07]  /*0300*/  UIADD3.X UR9, UPT, UPT, URZ, UR9, URZ, UP0, !UPT ;  /* 0x00000009ff097290 */ /* 0x000fce00087fe4ff */
[----:B------:R3:W-:Y:S02]  /*0310*/  UTMACCTL.PF [UR12] ;  /* 0x000000000c0079b9 */ /* 0x0007e40008040000 */
[----:B------:R3:W-:Y:S02]  /*0320*/  UTMACCTL.PF [UR8] ;  /* 0x00000000080079b9 */ /* 0x0007e40008040000 */
[----:B---3--:R-:W-:Y:S01]  /*0330*/  NOP ;  /* 0x0000000000007918 */ /* 0x008fe20000000000 */
.L_x_5:
[----:B------:R-:W-:Y:S05]  /*0340*/  BSYNC.RECONVERGENT B0 ;  /* 0x0000000000007941 */ /* 0x000fea0003800200 */
.L_x_4:
[----:B------:R-:W-:Y:S04]  /*0350*/  BSSY.RECONVERGENT B0, `(.L_x_6) ;  /* 0x000000a000007945 */ /* 0x000fe80003800200 */
        /* <DEDUP_REMOVED lines=9> */
.L_x_7:
[----:B------:R-:W-:Y:S05]  /*03f0*/  BSYNC.RECONVERGENT B0 ;  /* 0x0000000000007941 */ /* 0x000fea0003800200 */
.L_x_6:
[----:B------:R-:W3:Y:S01]  /*0400*/  LDCU.64 UR8, c[0x0][0x888] ;  /* 0x00011100ff0877ac */ /* 0x000ee20008000a00 */
[----:B------:R-:W-:Y:S02]  /*0410*/  UISETP.EQ.U32.AND UP1, UPT, UR6, URZ, UPT ;  /* 0x000000ff0600728c */ /* 0x000fe4000bf22070 */
[----:B------:R-:W-:Y:S02]  /*0420*/  UPLOP3.LUT UP5, UPT, UPT, UPT, UPT, 0x80, 0x8 ;  /* 0x000000000008789c */ /* 0x000fe40003faf070 */
[----:B---3--:R-:W-:-:S04]  /*0430*/  UISETP.NE.U32.AND UP0, UPT, UR8, URZ, UPT ;  /* 0x000000ff0800728c */ /* 0x008fc8000bf05070 */
[----:B------:R-:W-:-:S04]  /*0440*/  UISETP.NE.AND.EX UP0, UPT, UR9, URZ, UPT, UP0 ;  /* 0x000000ff0900728c */ /* 0x000fc8000bf05300 */
[----:B------:R-:W-:-:S04]  /*0450*/  UISETP.EQ.OR.EX UP2, UPT, UR7, URZ, !UP0, UP1 ;  /* 0x000000ff0700728c */ /* 0x000fc8000c742710 */
[----:B------:R-:W-:-:S05]  /*0460*/  UP2UR UR44, UPR, URZ, 0x4 ;  /* 0x00000004ff2c7883 */ /* 0x000fca0008000000 */
[----:B------:R-:W-:Y:S07]  /*0470*/  BRA.U !UP2, `(.L_x_8) ;  /* 0x000000010a207547 */ /* 0x000fee000b800000 */
[----:B------:R-:W-:Y:S01]  /*0480*/  UISETP.NE.U32.AND UP2, UPT, UR6, URZ, UPT ;  /* 0x000000ff0600728c */ /* 0x000fe2000bf45070 */
[----:B-----5:R-:W-:Y:S01]  /*0490*/  FSETP.NEU.AND P0, PT, R81, RZ, PT ;  /* 0x000000ff5100720b */ /* 0x020fe20003f0d000 */
[----:B------:R-:W-:Y:S02]  /*04a0*/  USEL UR6, URZ, 0xffffffff, UP0 ;  /* 0xffffffffff067887 */ /* 0x000fe40008000000 */
[----:B------:R-:W-:-:S10]  /*04b0*/  UISETP.NE.AND.EX UP2, UPT, UR7, URZ, UPT, UP2 ;  /* 0x000000ff0700728c */ /* 0x000fd4000bf45320 */
[----:B------:R-:W-:Y:S01]  /*04c0*/  VOTEU.ANY UP1, P0 ;  /* 0x0000000000ff7886 */ /* 0x000fe20000020100 */
[----:B------:R-:W-:-:S04]  /*04d0*/  @!UP2 USEL UR6, URZ, 0xffffffff, UP1 ;  /* 0xffffffffff06a887 */ /* 0x000fc80008800000 */
[----:B------:R-:W-:-:S04]  /*04e0*/  ULOP3.LUT UR6, UR6, 0x1, URZ, 0xc0, !UPT ;  /* 0x0000000106067892 */ /* 0x000fc8000f8ec0ff */
[----:B------:R-:W-:-:S11]  /*04f0*/  UISETP.NE.U32.AND UP5, UPT, UR6, 0x1, UPT ;  /* 0x000000010600788c */ /* 0x000fd6000bfa5070 */
.L_x_8:
[----:B------:R-:W3:Y:S01]  /*0500*/  SHFL.IDX PT, R0, R169, RZ, 0x1f ;  /* 0x00001fffa9007589 */ /* 0x000ee200000e0000 */
[----:B------:R-:W-:-:S04]  /*0510*/  UISETP.NE.AND UP1, UPT, UR10, 0x2, UPT ;  /* 0x000000020a00788c */ /* 0x000fc8000bf25270 */
[----:B------:R-:W-:Y:S02]  /*0520*/  UISETP.EQ.AND UP2, UPT, UR5, URZ, !UP1 ;  /* 0x000000ff0500728c */ /* 0x000fe4000cf42270 */
[----:B------:R-:W-:-:S04]  /*0530*/  USEL UR7, URZ, 0x1, UP1 ;  /* 0x00000001ff077887 */ /* 0x000fc80008800000 */
[----:B------:R-:W-:Y:S02]  /*0540*/  PLOP3.LUT P5, PT, P1, PT, UP2, 0x80, 0x8 ;  /* 0x000000000008781c */ /* 0x000fe40000faf028 */
[----:B---3--:R-:W-:-:S13]  /*0550*/  ISETP.NE.AND P0, PT, R0, RZ, PT ;  /* 0x000000ff0000720c */ /* 0x008fda0003f05270 */
[----:B------:R-:W-:Y:S05]  /*0560*/  @P0 BRA `(.L_x_9) ;  /* 0x0000000000440947 */ /* 0x000fea0003800000 */
[----:B------:R-:W-:Y:S01]  /*0570*/  UMOV UR8, 0x400 ;  /* 0x0000040000087882 */ /* 0x000fe20000000000 */
[----:B------:R-:W-:Y:S01]  /*0580*/  UMOV UR6, 0x1 ;  /* 0x0000000100067882 */ /* 0x000fe20000000000 */
[----:B------:R-:W-:Y:S02]  /*0590*/  ULEA UR8, UR37, UR8, 0x18 ;  /* 0x0000000825087291 */ /* 0x000fe4000f8ec0ff */
[----:B------:R-:W-:-:S04]  /*05a0*/  UIADD3 UR12, UPT, UPT, -UR6, 0x100000, URZ ;  /* 0x00100000060c7890 */ /* 0x000fc8000fffe1ff */
[----:B------:R-:W-:Y:S02]  /*05b0*/  USHF.L.U32 UR13, UR12, 0xb, URZ ;  /* 0x0000000b0c0d7899 */ /* 0x000fe400080006ff */
[----:B------:R-:W-:Y:S01]  /*05c0*/  USHF.L.U32 UR12, UR12, 0x1, URZ ;  /* 0x000000010c0c7899 */ /* 0x000fe200080006ff */
[----:B------:R-:W-:Y:S01]  /*05d0*/  ELECT P0, URZ, PT ;  /* 0x0000000000ff782f */ /* 0x000fe20003800000 */
[----:B------:R-:W3:Y:S10]  /*05e0*/  FENCE.VIEW.ASYNC.S ;  /* 0x00000000000073c6 */ /* 0x000ef40000000000 */
[----:B---3--:R3:W4:Y:S01]  /*05f0*/  SYNCS.EXCH.64 URZ, [UR8], UR12 ;  /* 0x0000000c08ff75b2 */ /* 0x0087220008000100 */
[----:B------:R3:W1:Y:S01]  /*0600*/  SYNCS.EXCH.64 URZ, [UR8+0x20], UR12 ;  /* 0x0000200c08ff75b2 */ /* 0x0006620008000100 */
[----:B------:R3:W1:Y:S01]  /*0610*/  SYNCS.EXCH.64 URZ, [UR8+0x8], UR12 ;  /* 0x0000080c08ff75b2 */ /* 0x0006620008000100 */
[----:B------:R3:W1:Y:S01]  /*0620*/  SYNCS.EXCH.64 URZ, [UR8+0x28], UR12 ;  /* 0x0000280c08ff75b2 */ /* 0x0006620008000100 */
[----:B------:R3:W1:Y:S01]  /*0630*/  SYNCS.EXCH.64 URZ, [UR8+0x10], UR12 ;  /* 0x0000100c08ff75b2 */ /* 0x0006620008000100 */
[----:B------:R3:W1:Y:S01]  /*0640*/  SYNCS.EXCH.64 URZ, [UR8+0x30], UR12 ;  /* 0x0000300c08ff75b2 */ /* 0x0006620008000100 */
[----:B------:R3:W1:Y:S01]  /*0650*/  SYNCS.EXCH.64 URZ, [UR8+0x18], UR12 ;  /* 0x0000180c08ff75b2 */ /* 0x0006620008000100 */
[----:B------:R3:W1:Y:S01]  /*0660*/  SYNCS.EXCH.64 URZ, [UR8+0x38], UR12 ;  /* 0x0000380c08ff75b2 */ /* 0x0006620008000100 */
[----:B------:R-:W-:Y:S01]  /*0670*/  NOP ;  /* 0x0000000000007918 */ /* 0x000fe20000000000 */
.L_x_9:
[----:B------:R-:W2:Y:S01]  /*0680*/  SHFL.IDX PT, R0, R169, RZ, 0x1f ;  /* 0x00001fffa9007589 */ /* 0x000ea200000e0000 */
[----:B------:R-:W-:Y:S01]  /*0690*/  NOP ;  /* 0x0000000000007918 */ /* 0x000fe20000000000 */
[----:B--2---:R-:W-:-:S13]  /*06a0*/  ISETP.NE.AND P0, PT, R0, 0x1, PT ;  /* 0x000000010000780c */ /* 0x004fda0003f05270 */
[----:B------:R-:W-:Y:S05]  /*06b0*/  @P0 BRA `(.L_x_10) ;  /* 0x00000000003c0947 */ /* 0x000fea0003800000 */
[----:B------:R-:W-:Y:S01]  /*06c0*/  UMOV UR9, 0x400 ;  /* 0x0000040000097882 */ /* 0x000fe20000000000 */
[----:B---3--:R-:W-:Y:S01]  /*06d0*/  UMOV UR8, 0x20 ;  /* 0x0000002000087882 */ /* 0x008fe20000000000 */
[----:B------:R-:W-:Y:S01]  /*06e0*/  UMOV UR6, 0x80 ;  /* 0x0000008000067882 */ /* 0x000fe20000000000 */
[----:B------:R-:W-:Y:S02]  /*06f0*/  ULEA UR9, UR37, UR9, 0x18 ;  /* 0x0000000925097291 */ /* 0x000fe4000f8ec0ff */
[----:B------:R-:W-:-:S04]  /*0700*/  UIADD3 UR12, UPT, UPT, -UR8, 0x100000, URZ ;  /* 0x00100000080c7890 */ /* 0x000fc8000fffe1ff */
[----:B------:R-:W-:Y:S02]  /*0710*/  USHF.L.U32 UR13, UR12, 0xb, URZ ;  /* 0x0000000b0c0d7899 */ /* 0x000fe400080006ff */
[----:B------:R-:W-:Y:S02]  /*0720*/  USHF.L.U32 UR12, UR12, 0x1, URZ ;  /* 0x000000010c0c7899 */ /* 0x000fe400080006ff */
[----:B------:R-:W-:-:S04]  /*0730*/  UIADD3 UR14, UPT, UPT, -UR6, 0x100000, URZ ;  /* 0x00100000060e7890 */ /* 0x000fc8000fffe1ff */
[----:B------:R-:W-:Y:S02]  /*0740*/  USHF.L.U32 UR15, UR14, 0xb, URZ ;  /* 0x0000000b0e0f7899 */ /* 0x000fe400080006ff */
[----:B------:R-:W-:Y:S01]  /*0750*/  USHF.L.U32 UR14, UR14, 0x1, URZ ;  /* 0x000000010e0e7899 */ /* 0x000fe200080006ff */
[----:B------:R-:W-:Y:S01]  /*0760*/  ELECT P0, URZ, PT ;  /* 0x0000000000ff782f */ /* 0x000fe20003800000 */
[----:B------:R-:W2:Y:S02]  /*0770*/  FENCE.VIEW.ASYNC.S ;  /* 0x00000000000073c6 */ /* 0x000ea40000000000 */
[----:B--2---:R2:W3:Y:S08]  /*0780*/  SYNCS.EXCH.64 URZ, [UR9+0x40], UR12 ;  /* 0x0000400c09ff75b2 */ /* 0x0044f00008000100 */
[----:B------:R2:W1:Y:S01]  /*0790*/  SYNCS.EXCH.64 URZ, [UR9+0x48], UR14 ;  /* 0x0000480e09ff75b2 */ /* 0x0004620008000100 */
[----:B------:R-:W-:Y:S01]  /*07a0*/  NOP ;  /* 0x0000000000007918 */ /* 0x000fe20000000000 */
.L_x_10:
[----:B------:R-:W4:Y:S01]  /*07b0*/  SHFL.IDX PT, R0, R169, RZ, 0x1f ;  /* 0x00001fffa9007589 */ /* 0x000f2200000e0000 */
[----:B------:R-:W-:Y:S01]  /*07c0*/  NOP ;  /* 0x0000000000007918 */ /* 0x000fe20000000000 */
[----:B----4-:R-:W-:-:S13]  /*07d0*/  ISETP.NE.AND P0, PT, R0, 0x3, PT ;  /* 0x000000030000780c */ /* 0x010fda0003f05270 */
[----:B------:R-:W-:Y:S05]  /*07e0*/  @P0 BRA `(.L_x_11) ;  /* 0x00000000002c0947 */ /* 0x000fea0003800000 */
[----:B---3--:R-:W-:Y:S01]  /*07f0*/  UMOV UR8, 0x400 ;  /* 0x0000040000087882 */ /* 0x008fe20000000000 */
[----:B------:R-:W-:Y:S01]  /*0800*/  UMOV UR6, 0x20 ;  /* 0x0000002000067882 */ /* 0x000fe20000000000 */
[----:B------:R-:W-:Y:S02]  /*0810*/  ULEA UR8, UR37, UR8, 0x18 ;  /* 0x0000000825087291 */ /* 0x000fe4000f8ec0ff */
[----:B--2---:R-:W-:-:S04]  /*0820*/  UIADD3 UR12, UPT, UPT, -UR6, 0x100000, URZ ;  /* 0x00100000060c7890 */ /* 0x004fc8000fffe1ff */
[----:B------:R-:W-:Y:S02]  /*0830*/  USHF.L.U32 UR13, UR12, 0xb, URZ ;  /* 0x0000000b0c0d7899 */ /* 0x000fe400080006ff */
[----:B------:R-:W-:Y:S01]  /*0840*/  USHF.L.U32 UR12, UR12, 0x1, URZ ;  /* 0x000000010c0c7899 */ /* 0x000fe200080006ff */
[----:B------:R-:W-:Y:S01]  /*0850*/  ELECT P0, URZ, PT ;  /* 0x0000000000ff782f */ /* 0x000fe20003800000 */
[----:B------:R-:W2:Y:S10]  /*0860*/  FENCE.VIEW.ASYNC.S ;  /* 0x00000000000073c6 */ /* 0x000eb40000000000 */
[----:B--2---:R4:W2:Y:S01]  /*0870*/  SYNCS.EXCH.64 URZ, [UR8+0x50], UR12 ;  /* 0x0000500c08ff75b2 */ /* 0x0048a20008000100 */
[----:B------:R4:W3:Y:S02]  /*0880*/  SYNCS.EXCH.64 URZ, [UR8+0x58], UR12 ;  /* 0x0000580c08ff75b2 */ /* 0x0008e40008000100 */
[----:B----4-:R-:W-:Y:S01]  /*0890*/  NOP ;  /* 0x0000000000007918 */ /* 0x010fe20000000000 */
.L_x_11:
[----:B------:R-:W4:Y:S01]  /*08a0*/  SHFL.IDX PT, R0, R169, RZ, 0x1f ;  /* 0x00001fffa9007589 */ /* 0x000f2200000e0000 */
[----:B------:R-:W-:Y:S01]  /*08b0*/  NOP ;  /* 0x0000000000007918 */ /* 0x000fe20000000000 */
[----:B----4-:R-:W-:-:S13]  /*08c0*/  ISETP.NE.AND P0, PT, R0, 0x4, PT ;  /* 0x000000040000780c */ /* 0x010fda0003f05270 */
[----:B------:R-:W-:Y:S05]  /*08d0*/  @P0 BRA `(.L_x_12) ;  /* 0x0000000000480947 */ /* 0x000fea0003800000 */
[----:B--2---:R-:W-:Y:S01]  /*08e0*/  UMOV UR9, 0x1e0 ;  /* 0x000001e000097882 */ /* 0x004fe20000000000 */
[----:B---3--:R-:W-:Y:S01]  /*08f0*/  UMOV UR8, 0x400 ;  /* 0x0000040000087882 */ /* 0x008fe20000000000 */
[----:B------:R-:W-:Y:S01]  /*0900*/  USEL UR9, UR9, 0x1a0, UP5 ;  /* 0x000001a009097887 */ /* 0x000fe2000a800000 */
        /* <DEDUP_REMOVED lines=10> */
[----:B--2---:R4:W2:Y:S08]  /*09b0*/  SYNCS.EXCH.64 URZ, [UR8+0x60], UR12 ;  /* 0x0000600c08ff75b2 */ /* 0x0048b00008000100 */
[----:B------:R4:W3:Y:S01]  /*09c0*/  SYNCS.EXCH.64 URZ, [UR8+0x70], UR14 ;  /* 0x0000700e08ff75b2 */ /* 0x0008e20008000100 */
[----:B------:R4:W1:Y:S01]  /*09d0*/  SYNCS.EXCH.64 URZ, [UR8+0x68], UR12 ;  /* 0x0000680c08ff75b2 */ /* 0x0008620008000100 */
[----:B------:R4:W1:Y:S02]  /*09e0*/  SYNCS.EXCH.64 URZ, [UR8+0x78], UR14 ;  /* 0x0000780e08ff75b2 */ /* 0x0008640008000100 */
[----:B----4-:R-:W-:Y:S01]  /*09f0*/  NOP ;  /* 0x0000000000007918 */ /* 0x010fe20000000000 */
.L_x_12:
[----:B------:R-:W4:Y:S01]  /*0a00*/  SHFL.IDX PT, R0, R169, RZ, 0x1f ;  /* 0x00001fffa9007589 */ /* 0x000f2200000e0000 */
[----:B------:R-:W-:Y:S01]  /*0a10*/  NOP ;  /* 0x0000000000007918 */ /* 0x000fe20000000000 */
[----:B----4-:R-:W-:-:S13]  /*0a20*/  ISETP.NE.AND P0, PT, R0, 0x5, PT ;  /* 0x000000050000780c */ /* 0x010fda0003f05270 */
[----:B------:R-:W-:Y:S05]  /*0a30*/  @P0 BRA `(.L_x_13) ;  /* 0x0000000000540947 */ /* 0x000fea0003800000 */
[----:B--2---:R-:W-:Y:S01]  /*0a40*/  UMOV UR9, 0x400 ;  /* 0x0000040000097882 */ /* 0x004fe20000000000 */
        /* <DEDUP_REMOVED lines=14> */
[----:B------:R4:W1:Y:S01]  /*0b30*/  SYNCS.EXCH.64 URZ, [UR9+0xa8], UR14 ;  /* 0x0000a80e09ff75b2 */ /* 0x0008620008000100 */
[----:B------:R4:W1:Y:S01]  /*0b40*/  SYNCS.EXCH.64 URZ, [UR9+0x90], UR12 ;  /* 0x0000900c09ff75b2 */ /* 0x0008620008000100 */
[----:B------:R4:W1:Y:S01]  /*0b50*/  SYNCS.EXCH.64 URZ, [UR9+0xb0], UR14 ;  /* 0x0000b00e09ff75b2 */ /* 0x0008620008000100 */
[----:B------:R4:W1:Y:S01]  /*0b60*/  SYNCS.EXCH.64 URZ, [UR9+0x98], UR12 ;  /* 0x0000980c09ff75b2 */ /* 0x0008620008000100 */
[----:B------:R4:W1:Y:S02]  /*0b70*/  SYNCS.EXCH.64 URZ, [UR9+0xb8], UR14 ;  /* 0x0000b80e09ff75b2 */ /* 0x0008640008000100 */
[----:B----4-:R-:W-:Y:S01]  /*0b80*/  NOP ;  /* 0x0000000000007918 */ /* 0x010fe20000000000 */
.L_x_13:
[----:B------:R-:W4:Y:S01]  /*0b90*/  SHFL.IDX PT, R0, R169, RZ, 0x1f ;  /* 0x00001fffa9007589 */ /* 0x000f2200000e0000 */
[----:B------:R-:W-:Y:S01]  /*0ba0*/  ISETP.NE.OR P1, PT, RZ, UR10, !P1 ;  /* 0x0000000aff007c0c */ /* 0x000fe2000cf25670 */
        /* <DEDUP_REMOVED lines=12> */
[----:B------:R4:W3:Y:S01]  /*0c70*/  SYNCS.EXCH.64 URZ, [UR8+0xd0], UR12 ;  /* 0x0000d00c08ff75b2 */ /* 0x0008e20008000100 */
[----:B------:R4:W1:Y:S01]  /*0c80*/  SYNCS.EXCH.64 URZ, [UR8+0xc8], UR12 ;  /* 0x0000c80c08ff75b2 */ /* 0x0008620008000100 */
[----:B------:R4:W1:Y:S02]  /*0c90*/  SYNCS.EXCH.64 URZ, [UR8+0xd8], UR12 ;  /* 0x0000d80c08ff75b2 */ /* 0x0008640008000100 */
[----:B----4-:R-:W-:Y:S01]  /*0ca0*/  NOP ;  /* 0x0000000000007918 */ /* 0x010fe20000000000 */
.L_x_14:
[----:B------:R-:W-:Y:S01]  /*0cb0*/  VOTEU.ALL UP1, P1 ;  /* 0x0000000000ff7886 */ /* 0x000fe20000820000 */
[----:B---3--:R-:W3:Y:S01]  /*0cc0*/  LDCU UR8, c[0x0][0x36c] ;  /* 0x00006d80ff0877ac */ /* 0x008ee20008000800 */
[----:B------:R-:W-:Y:S01]  /*0cd0*/  NOP ;  /* 0x0000000000007918 */ /* 0x000fe20000000000 */
[----:B------:R-:W-:Y:S01]  /*0ce0*/  LOP3.LUT R10, R166, 0x1f, RZ, 0xc0, !PT ;  /* 0x0000001fa60a7812 */ /* 0x000fe200078ec0ff */
[----:B--2---:R-:W-:Y:S01]  /*0cf0*/  UMOV UR12, 0x20 ;  /* 0x00000020000c7882 */ /* 0x004fe20000000000 */
[----:B------:R-:W-:Y:S01]  /*0d00*/  @!UP1 UMOV UR6, 0x400 ;  /* 0x0000040000069882 */ /* 0x000fe20000000000 */
[----:B------:R-:W-:-:S04]  /*0d10*/  @!UP1 UIADD3 UR12, UPT, UPT, -UR12, 0x100000, URZ ;  /* 0x001000000c0c9890 */ /* 0x000fc8000fffe1ff */
[----:B------:R-:W-:Y:S02]  /*0d20*/  @!UP1 USHF.L.U32 UR13, UR12, 0xb, URZ ;  /* 0x0000000b0c0d9899 */ /* 0x000fe400080006ff */
[----:B------:R-:W-:Y:S02]  /*0d30*/  @!UP1 USHF.L.U32 UR12, UR12, 0x1, URZ ;  /* 0x000000010c0c9899 */ /* 0x000fe400080006ff */
[----:B------:R-:W-:Y:S01]  /*0d40*/  @!UP1 ULEA UR6, UR37, UR6, 0x18 ;  /* 0x0000000625069291 */ /* 0x000fe2000f8ec0ff */
[----:B------:R-:W-:Y:S01]  /*0d50*/  VOTEU.ALL UP1, P1 ;  /* 0x0000000000ff7886 */ /* 0x000fe20000820000 */
[----:B------:R-:W-:Y:S01]  /*0d60*/  UISETP.NE.AND UP4, UPT, UR10, URZ, UPT ;  /* 0x000000ff0a00728c */ /* 0x000fe2000bf85270 */
[----:B------:R-:W2:Y:S09]  /*0d70*/  FENCE.VIEW.ASYNC.S ;  /* 0x00000000000073c6 */ /* 0x000eb20000000000 */
[----:B--2---:R2:W4:Y:S01]  /*0d80*/  @!UP1 SYNCS.EXCH.64 URZ, [UR6+0xe0], UR12 ;  /* 0x0000e00c06ff95b2 */ /* 0x0045220008000100 */
[----:B---3--:R-:W-:-:S09]  /*0d90*/  UISETP.EQ.U32.AND UP1, UPT, UR8, 0x1, UPT ;  /* 0x000000010800788c */ /* 0x008fd2000bf22070 */
[----:B------:R-:W-:Y:S05]  /*0da0*/  BRA.U !UP1, `(.L_x_15) ;  /* 0x0000000109087547 */ /* 0x000fea000b800000 */
[----:B-1--4-:R-:W-:Y:S01]  /*0db0*/  UCGABAR_ARV ;  /* 0x00000000000079c7 */ /* 0x012fe20008000000 */
[----:B------:R-:W-:Y:S05]  /*0dc0*/  BRA `(.L_x_16) ;  /* 0x0000000000047947 */ /* 0x000fea0003800000 */
.L_x_15:
[----:B-1--4-:R-:W-:Y:S01]  /*0dd0*/  NOP ;  /* 0x0000000000007918 */ /* 0x012fe20000000000 */
.L_x_16:
[----:B------:R-:W1:Y:S01]  /*0de0*/  S2R R164, SR_CTAID.Y ;  /* 0x0000000000a47919 */ /* 0x000e620000002600 */
[----:B------:R-:W-:-:S05]  /*0df0*/  CS2R.32 R155, SR_CgaSize ;  /* 0x00000000009b7805 */ /* 0x000fca0000008a00 */
[----:B------:R-:W-:-:S05]  /*0e00*/  IMAD R155, R155, -0xa0, RZ ;  /* 0xffffff609b9b7824 */ /* 0x000fca00078e02ff */
[----:B--2---:R-:W-:-:S14]  /*0e10*/  R2UR UR6, R155 ;  /* 0x000000009b0672ca */ /* 0x004fdc00000e0000 */
[----:B------:R-:W2:Y:S01]  /*0e20*/  LDCU UR6, c[0x0][UR6+0x2b4] ;  /* 0x00005680060677ac */ /* 0x000ea20008000800 */
[----:B------:R-:W-:-:S05]  /*0e30*/  CS2R.32 R0, SR_CgaSize ;  /* 0x0000000000007805 */ /* 0x000fca0000008a00 */
[----:B------:R-:W-:-:S06]  /*0e40*/  IMAD R0, R0, -0xa0, RZ ;  /* 0xffffff6000007824 */ /* 0x000fcc00078e02ff */
[----:B------:R-:W3:Y:S01]  /*0e50*/  LDC R0, c[0x0][R0+0x2a4] ;  /* 0x0000a90000007b82 */ /* 0x000ee20000000800 */
[----:B------:R-:W-:Y:S01]  /*0e60*/  PRMT R8, RZ, 0x7610, R8 ;  /* 0x00007610ff087816 */ /* 0x000fe20000000008 */
[----:B------:R-:W4:Y:S01]  /*0e70*/  S2R R11, SR_CTAID.X ;  /* 0x00000000000b7919 */ /* 0x000f220000002500 */
[----:B------:R-:W-:-:S05]  /*0e80*/  CS2R.32 R155, SR_CgaSize ;  /* 0x00000000009b7805 */ /* 0x000fca0000008a00 */
[----:B------:R-:W-:-:S05]  /*0e90*/  IMAD R155, R155, -0xa0, RZ ;  /* 0xffffff609b9b7824 */ /* 0x000fca00078e02ff */
[----:B------:R-:W-:-:S14]  /*0ea0*/  R2UR UR8, R155 ;  /* 0x000000009b0872ca */ /* 0x000fdc00000e0000 */
[----:B------:R-:W3:Y:S01]  /*0eb0*/  LDCU UR8, c[0x0][UR8+0x2b0] ;  /* 0x00005600080877ac */ /* 0x000ee20008000800 */
[----:B------:R-:W-:Y:S01]  /*0ec0*/  UISETP.NE.AND UP2, UPT, UR10, 0x2, UPT ;  /* 0x000000020a00788c */ /* 0x000fe2000bf45270 */
[----:B------:R-:W2:Y:S01]  /*0ed0*/  LDC R9, c[0x0][0xb24] ;  /* 0x0002c900ff097b82 */ /* 0x000ea20000000800 */
[----:B------:R-:W-:-:S05]  /*0ee0*/  CS2R.32 R2, SR_CgaSize ;  /* 0x0000000000027805 */ /* 0x000fca0000008a00 */
[----:B------:R-:W-:-:S06]  /*0ef0*/  IMAD R2, R2, -0xa0, RZ ;  /* 0xffffff6002027824 */ /* 0x000fcc00078e02ff */
[----:B------:R-:W3:Y:S08]  /*0f00*/  LDC R2, c[0x0][R2+0x2a0] ;  /* 0x0000a80002027b82 */ /* 0x000ef00000000800 */
[----:B------:R-:W3:Y:S01]  /*0f10*/  LDC R72, c[0x0][0xb24] ;  /* 0x0002c900ff487b82 */ /* 0x000ee20000000800 */
[----:B-1----:R-:W-:-:S07]  /*0f20*/  I2FP.F32.U32 R3, R164 ;  /* 0x000000a400037245 */ /* 0x002fce0000201000 */
[----:B------:R-:W1:Y:S01]  /*0f30*/  S2UR UR36, SR_CTAID.Z ;  /* 0x00000000002479c3 */ /* 0x000e620000002700 */
[----:B--2---:R-:W-:Y:S01]  /*0f40*/  ISETP.GE.AND P0, PT, R9, 0x1, PT ;  /* 0x000000010900780c */ /* 0x004fe20003f06270 */
[----:B----4-:R-:W-:Y:S01]  /*0f50*/  IMAD.MOV.U32 R155, RZ, RZ, R11 ;  /* 0x000000ffff9b7224 */ /* 0x010fe200078e000b */
[----:B------:R-:W-:Y:S01]  /*0f60*/  I2FP.F32.U32 R4, R11 ;  /* 0x0000000b00047245 */ /* 0x000fe20000201000 */
[----:B------:R-:W-:Y:S01]  /*0f70*/  FMUL R3, R3, UR6 ;  /* 0x0000000603037c20 */ /* 0x000fe20008400000 */
[----:B------:R-:W2:Y:S03]  /*0f80*/  LDCU UR6, c[0x0][0xb30] ;  /* 0x00016600ff0677ac */ /* 0x000ea60008000800 */
[----:B---3--:R-:W-:Y:S01]  /*0f90*/  FMUL R4, R4, UR8 ;  /* 0x0000000804047c20 */ /* 0x008fe20008400000 */
[----:B------:R-:W3:Y:S08]  /*0fa0*/  F2I.U32.TRUNC.NTZ R143, R3 ;  /* 0x00000003008f7305 */ /* 0x000ef0000020f000 */
[----:B------:R-:W4:Y:S01]  /*0fb0*/  F2I.U32.TRUNC.NTZ R154, R4 ;  /* 0x00000004009a7305 */ /* 0x000f22000020f000 */
[----:B--2---:R-:W-:Y:S01]  /*0fc0*/  UISETP.NE.AND UP3, UPT, UR6, 0x1, UPT ;  /* 0x000000010600788c */ /* 0x004fe2000bf65270 */
[----:B---3--:R-:W-:-:S05]  /*0fd0*/  IADD3 R143, PT, PT, -R143, RZ, RZ ;  /* 0x000000ff8f8f7210 */ /* 0x008fca0007ffe1ff */
[----:B------:R-:W-:Y:S01]  /*0fe0*/  IMAD R143, R0, R143, R164 ;  /* 0x0000008f008f7224 */ /* 0x000fe200078e02a4 */
[----:B------:R-:W-:Y:S01]  /*0ff0*/  PRMT R0, RZ, 0x7610, R0 ;  /* 0x00007610ff007816 */ /* 0x000fe20000000000 */
[----:B----4-:R-:W-:-:S04]  /*1000*/  IMAD.MOV R154, RZ, RZ, -R154 ;  /* 0x000000ffff9a7224 */ /* 0x010fc800078e0a9a */
[----:B------:R-:W-:Y:S01]  /*1010*/  IMAD R154, R2, R154, R11 ;  /* 0x0000009a029a7224 */ /* 0x000fe200078e020b */
[----:B-1----:R-:W-:Y:S06]  /*1020*/  BRA.U UP4, `(.L_x_17) ;  /* 0x0000000104247547 */ /* 0x002fec000b800000 */
[----:B------:R-:W-:Y:S01]  /*1030*/  ISETP.NE.AND P1, PT, R143, RZ, PT ;  /* 0x000000ff8f00720c */ /* 0x000fe20003f25270 */
[----:B------:R-:W-:Y:S01]  /*1040*/  IMAD.MOV.U32 R0, RZ, RZ, 0x3 ;  /* 0x00000003ff007424 */ /* 0x000fe200078e00ff */
[C---:B------:R-:W-:Y:S02]  /*1050*/  LOP3.LUT R3, R154.reuse, 0xfffffffe, RZ, 0xc0, !PT ;  /* 0xfffffffe9a037812 */ /* 0x040fe400078ec0ff */
[----:B------:R-:W-:Y:S02]  /*1060*/  ISETP.LT.U32.OR P1, PT, R154, 0x2, !P1 ;  /* 0x000000029a00780c */ /* 0x000fe40004f21470 */
[----:B------:R-:W-:Y:S02]  /*1070*/  SHF.L.U32 R0, R0, R3, RZ ;  /* 0x0000000300007219 */ /* 0x000fe400000006ff */
[----:B------:R-:W-:Y:S02]  /*1080*/  SEL R5, RZ, 0x1, !P1 ;  /* 0x00000001ff057807 */ /* 0x000fe40004800000 */
[----:B------:R-:W-:-:S05]  /*1090*/  SEL R2, RZ, 0x2, !P1 ;  /* 0x00000002ff027807 */ /* 0x000fca0004800000 */
[----:B------:R-:W-:-:S05]  /*10a0*/  IMAD.IADD R2, R5, 0x1, R2 ;  /* 0x0000000105027824 */ /* 0x000fca00078e0202 */
[----:B------:R-:W-:Y:S02]  /*10b0*/  PRMT R8, R2, 0x7610, R8 ;  /* 0x0000761002087816 */ /* 0x000fe40000000008 */
.L_x_17:
[----:B------:R-:W-:Y:S05]  /*10c0*/  @!P0 BRA `(.L_x_18) ;  /* 0x0000000000b88947 */ /* 0x000fea0003800000 */
[----:B------:R-:W1:Y:S01]  /*10d0*/  LDC.64 R4, c[0x0][0xb18] ;  /* 0x0002c600ff047b82 */ /* 0x000e620000000a00 */
[----:B------:R-:W-:-:S07]  /*10e0*/  ISETP.NE.AND P0, PT, R9, 0x1, PT ;  /* 0x000000010900780c */ /* 0x000fce0003f05270 */
[----:B------:R-:W2:Y:S08]  /*10f0*/  LDC R14, c[0x0][0xb0c] ;  /* 0x0002c300ff0e7b82 */ /* 0x000eb00000000800 */
[----:B------:R-:W3:Y:S08]  /*1100*/  LDC R13, c[0x0][0x370] ;  /* 0x0000dc00ff0d7b82 */ /* 0x000ef00000000800 */
[----:B------:R-:W4:Y:S01]  /*1110*/  LDC R16, c[0x0][0x374] ;  /* 0x0000dd00ff107b82 */ /* 0x000f220000000800 */
[----:B-1----:R-:W-:-:S07]  /*1120*/  ISETP.NE.AND P1, PT, R4, 0x1, PT ;  /* 0x000000010400780c */ /* 0x002fce0003f25270 */
[----:B------:R-:W3:Y:S01]  /*1130*/  LDC.64 R6, c[0x0][0xb10] ;  /* 0x0002c400ff067b82 */ /* 0x000ee20000000a00 */
[----:B--2---:R-:W-:-:S07]  /*1140*/  ISETP.NE.AND P2, PT, R14, 0x1, PT ;  /* 0x000000010e00780c */ /* 0x004fce0003f45270 */
[----:B------:R-:W1:Y:S08]  /*1150*/  LDC R12, c[0x0][0xb20] ;  /* 0x0002c800ff0c7b82 */ /* 0x000e700000000800 */
[----:B------:R-:W2:Y:S01]  /*1160*/  LDC.64 R2, c[0x0][0xb28] ;  /* 0x0002ca00ff027b82 */ /* 0x000ea20000000a00 */
[----:B----4-:R-:W-:-:S04]  /*1170*/  IMAD.HI.U32 R15, R16, R5, RZ ;  /* 0x00000005100f7227 */ /* 0x010fc800078e00ff */
[----:B------:R-:W-:-:S04]  /*1180*/  IMAD.HI.U32 R5, R164, R5, RZ ;  /* 0x00000005a4057227 */ /* 0x000fc800078e00ff */
[----:B---3--:R-:W-:-:S04]  /*1190*/  IMAD.HI.U32 R18, R13, R6, RZ ;  /* 0x000000060d127227 */ /* 0x008fc800078e00ff */
[C---:B------:R-:W-:Y:S01]  /*11a0*/  IMAD.HI.U32 R20, R11.reuse, R6, RZ ;  /* 0x000000060b147227 */ /* 0x040fe200078e00ff */
[-C--:B------:R-:W-:Y:S02]  /*11b0*/  @P2 SHF.R.U32.HI R13, RZ, R7.reuse, R18 ;  /* 0x00000007ff0d2219 */ /* 0x080fe40000011612 */
[-C--:B-1----:R-:W-:Y:S02]  /*11c0*/  @P1 SHF.R.U32.HI R16, RZ, R12.reuse, R15 ;  /* 0x0000000cff101219 */ /* 0x082fe4000001160f */
[----:B------:R-:W-:Y:S02]  /*11d0*/  SHF.R.U32.HI R5, RZ, R12, R5 ;  /* 0x0000000cff057219 */ /* 0x000fe40000011605 */
[----:B------:R-:W-:Y:S02]  /*11e0*/  SHF.R.U32.HI R20, RZ, R7, R20 ;  /* 0x00000007ff147219 */ /* 0x000fe40000011614 */
[----:B------:R-:W-:Y:S01]  /*11f0*/  SEL R5, R164, R5, !P1 ;  /* 0x00000005a4057207 */ /* 0x000fe20004800000 */
[----:B--2---:R-:W-:Y:S01]  /*1200*/  IMAD.HI.U32 R18, R16, R2, RZ ;  /* 0x0000000210127227 */ /* 0x004fe200078e00ff */
[----:B------:R-:W-:-:S02]  /*1210*/  SEL R155, R11, R20, !P2 ;  /* 0x000000140b9b7207 */ /* 0x000fc40005000000 */
[----:B------:R-:W-:Y:S01]  /*1220*/  IADD3 R7, PT, PT, -R5, RZ, RZ ;  /* 0x000000ff05077210 */ /* 0x000fe20007ffe1ff */
[----:B------:R-:W-:Y:S01]  /*1230*/  IMAD.HI.U32 R6, R13, R2, RZ ;  /* 0x000000020d067227 */ /* 0x000fe200078e00ff */
[----:B------:R-:W-:-:S03]  /*1240*/  @P0 SHF.R.U32.HI R16, RZ, R3, R18 ;  /* 0x00000003ff100219 */ /* 0x000fc60000011612 */
[----:B------:R-:W-:Y:S01]  /*1250*/  IMAD R7, R4, R7, R164 ;  /* 0x0000000704077224 */ /* 0x000fe200078e02a4 */
[----:B------:R-:W-:Y:S01]  /*1260*/  @P0 SHF.R.U32.HI R13, RZ, R3, R6 ;  /* 0x00000003ff0d0219 */ /* 0x000fe20000011606 */
[----:B------:R-:W-:-:S04]  /*1270*/  IMAD R16, R16, R9, RZ ;  /* 0x0000000910107224 */ /* 0x000fc800078e02ff */
[----:B------:R-:W-:Y:S01]  /*1280*/  IMAD R6, R13, R9, RZ ;  /* 0x000000090d067224 */ /* 0x000fe200078e02ff */
[----:B------:R-:W-:-:S04]  /*1290*/  ISETP.GE.AND P1, PT, R5, R16, PT ;  /* 0x000000100500720c */ /* 0x000fc80003f26270 */
[----:B------:R-:W-:Y:S01]  /*12a0*/  ISETP.GE.OR P1, PT, R155, R6, P1 ;  /* 0x000000069b00720c */ /* 0x000fe20000f26670 */
[----:B------:R-:W-:-:S05]  /*12b0*/  IMAD.HI.U32 R6, R5, R2, RZ ;  /* 0x0000000205067227 */ /* 0x000fca00078e00ff */
[----:B------:R-:W-:-:S04]  /*12c0*/  SHF.R.U32.HI R6, RZ, R3, R6 ;  /* 0x00000003ff067219 */ /* 0x000fc80000011606 */
[----:B------:R-:W-:-:S03]  /*12d0*/  SEL R6, R5, R6, !P0 ;  /* 0x0000000605067207 */ /* 0x000fc60004000000 */
[----:B------:R-:W-:Y:S01]  /*12e0*/  @!P1 IMAD.HI.U32 R12, R155, R2, RZ ;  /* 0x000000029b0c9227 */ /* 0x000fe200078e00ff */
[----:B------:R-:W-:-:S04]  /*12f0*/  IADD3 R2, PT, PT, -R6, RZ, RZ ;  /* 0x000000ff06027210 */ /* 0x000fc80007ffe1ff */
[----:B------:R-:W-:Y:S01]  /*1300*/  @!P1 SHF.R.U32.HI R12, RZ, R3, R12 ;  /* 0x00000003ff0c9219 */ /* 0x000fe2000001160c */
[----:B------:R-:W-:-:S03]  /*1310*/  IMAD R2, R9, R2, R5 ;  /* 0x0000000209027224 */ /* 0x000fc600078e0205 */
[----:B------:R-:W-:-:S05]  /*1320*/  @!P1 SEL R3, R155, R12, !P0 ;  /* 0x0000000c9b039207 */ /* 0x000fca0004000000 */
[--C-:B------:R-:W-:Y:S02]  /*1330*/  @!P1 IMAD.IADD R6, R6, 0x1, -R3.reuse ;  /* 0x0000000106069824 */ /* 0x100fe400078e0a03 */
[----:B------:R-:W-:Y:S01]  /*1340*/  @!P1 IMAD R3, R2, R13, R3 ;  /* 0x0000000d02039224 */ /* 0x000fe200078e0203 */
[----:B------:R-:W-:Y:S01]  /*1350*/  IADD3 R2, PT, PT, -R155, RZ, RZ ;  /* 0x000000ff9b027210 */ /* 0x000fe20007ffe1ff */
[----:B------:R-:W-:Y:S02]  /*1360*/  @!P1 IMAD R5, R6, R9, R155 ;  /* 0x0000000906059224 */ /* 0x000fe400078e029b */
[----:B------:R-:W-:Y:S02]  /*1370*/  @!P1 IMAD.MOV.U32 R155, RZ, RZ, R3 ;  /* 0x000000ffff9b9224 */ /* 0x000fe400078e0003 */
[----:B------:R-:W-:Y:S02]  /*1380*/  IMAD R2, R14, R2, R11 ;  /* 0x000000020e027224 */ /* 0x000fe400078e020b */
[----:B------:R-:W-:-:S02]  /*1390*/  IMAD R164, R5, R4, R7 ;  /* 0x0000000405a47224 */ /* 0x000fc400078e0207 */
[----:B------:R-:W-:Y:S02]  /*13a0*/  IMAD R155, R155, R14, R2 ;  /* 0x0000000e9b9b7224 */ /* 0x000fe400078e0202 */
.L_x_18:
[----:B------:R-:W-:Y:S05]  /*13b0*/  BRA.U UP3, `(.L_x_19) ;  /* 0x0000000103407547 */ /* 0x000fea000b800000 */
[----:B------:R-:W1:Y:S08]  /*13c0*/  LDC.64 R4, c[0x0][0xb10] ;  /* 0x0002c400ff047b82 */ /* 0x000e700000000a00 */
[----:B------:R-:W2:Y:S08]  /*13d0*/  LDC.64 R2, c[0x0][0xb18] ;  /* 0x0002c600ff027b82 */ /* 0x000eb00000000a00 */
[----:B------:R-:W3:Y:S08]  /*13e0*/  LDC R6, c[0x0][0xb20] ;  /* 0x0002c800ff067b82 */ /* 0x000ef00000000800 */
[----:B------:R-:W4:Y:S01]  /*13f0*/  LDC R12, c[0x0][0xb0c] ;  /* 0x0002c300ff0c7b82 */ /* 0x000f220000000800 */
[----:B-1----:R-:W-:-:S05]  /*1400*/  IMAD.HI.U32 R4, R155, R4, RZ ;  /* 0x000000049b047227 */ /* 0x002fca00078e00ff */
[----:B------:R-:W-:Y:S01]  /*1410*/  SHF.R.U32.HI R4, RZ, R5, R4 ;  /* 0x00000005ff047219 */ /* 0x000fe20000011604 */
[----:B--2---:R-:W-:Y:S01]  /*1420*/  IMAD.HI.U32 R3, R164, R3, RZ ;  /* 0x00000003a4037227 */ /* 0x004fe200078e00ff */
[----:B------:R-:W-:-:S04]  /*1430*/  ISETP.NE.AND P0, PT, R2, 0x1, PT ;  /* 0x000000010200780c */ /* 0x000fc80003f05270 */
[----:B---3--:R-:W-:-:S04]  /*1440*/  SHF.R.U32.HI R3, RZ, R6, R3 ;  /* 0x00000006ff037219 */ /* 0x008fc80000011603 */
[----:B------:R-:W-:Y:S02]  /*1450*/  SEL R3, R164, R3, !P0 ;  /* 0x00000003a4037207 */ /* 0x000fe40004000000 */
[----:B----4-:R-:W-:-:S04]  /*1460*/  ISETP.NE.AND P1, PT, R12, 0x1, PT ;  /* 0x000000010c00780c */ /* 0x010fc80003f25270 */
[----:B------:R-:W-:-:S05]  /*1470*/  SEL R6, R155, R4, !P1 ;  /* 0x000000049b067207 */ /* 0x000fca0004800000 */
[----:B------:R-:W-:Y:S02]  /*1480*/  IMAD.IADD R4, R3, 0x1, -R6 ;  /* 0x0000000103047824 */ /* 0x000fe400078e0a06 */
[----:B------:R-:W-:Y:S02]  /*1490*/  IMAD.IADD R3, R6, 0x1, -R3 ;  /* 0x0000000106037824 */ /* 0x000fe400078e0a03 */
[----:B------:R-:W-:Y:S02]  /*14a0*/  IMAD R155, R4, R12, R155 ;  /* 0x0000000c049b7224 */ /* 0x000fe400078e029b */
[----:B------:R-:W-:Y:S02]  /*14b0*/  IMAD R164, R3, R2, R164 ;  /* 0x0000000203a47224 */ /* 0x000fe400078e02a4 */
.L_x_19:
[----:B------:R-:W-:Y:S05]  /*14c0*/  BRA.U !UP1, `(.L_x_20) ;  /* 0x00000001090c7547 */ /* 0x000fea000b800000 */
[----:B------:R-:W-:Y:S01]  /*14d0*/  UCGABAR_WAIT ;  /* 0x0000000000007dc7 */ /* 0x000fe20008000000 */
[----:B------:R-:W-:Y:S01]  /*14e0*/  CCTL.IVALL ;  /* 0x00000000ff00798f */ /* 0x000fe20002000000 */
[----:B------:R-:W-:Y:S05]  /*14f0*/  BRA `(.L_x_21) ;  /* 0x0000000000047947 */ /* 0x000fea0003800000 */
.L_x_20:
[----:B------:R-:W-:Y:S06]  /*1500*/  BAR.SYNC.DEFER_BLOCKING 0x0 ;  /* 0x0000000000007b1d */ /* 0x000fec0000010000 */
.L_x_21:
[----:B------:R-:W-:Y:S05]  /*1510*/  BRA.U UP2, `(.L_x_22) ;  /* 0x0000001102b47547 */ /* 0x000fea000b800000 */
[----:B------:R-:W1:Y:S01]  /*1520*/  LDCU UR15, c[0x0][0x38c] ;  /* 0x00007180ff0f77ac */ /* 0x000e620008000800 */
[----:B------:R-:W2:Y:S01]  /*1530*/  LDC R9, c[0x0][0x370] ;  /* 0x0000dc00ff097b82 */ /* 0x000ea20000000800 */
[C---:B------:R-:W-:Y:S01]  /*1540*/  IMAD.SHL.U32 R17, R11.reuse, 0x20, RZ ;  /* 0x000000200b117824 */ /* 0x040fe200078e00ff */
[----:B------:R-:W-:Y:S01]  /*1550*/  PLOP3.LUT P1, PT, PT, PT, UP5, 0x80, 0x8 ;  /* 0x000000000008781c */ /* 0x000fe20003f2f058 */
[----:B------:R-:W-:Y:S01]  /*1560*/  UISETP.NE.AND UP1, UPT, UR10, URZ, UPT ;  /* 0x000000ff0a00728c */ /* 0x000fe2000bf25270 */
[----:B------:R-:W-:Y:S01]  /*1570*/  ISETP.NE.AND P4, PT, R10, RZ, P5 ;  /* 0x000000ff0a00720c */ /* 0x000fe20002f85270 */
[----:B------:R-:W-:Y:S01]  /*1580*/  IMAD.SHL.U32 R16, R11, 0x80, RZ ;  /* 0x000000800b107824 */ /* 0x000fe200078e00ff */
[----:B------:R-:W-:Y:S01]  /*1590*/  PLOP3.LUT P1, PT, P1, PT, PT, 0x8, 0x80 ;  /* 0x000000000080781c */ /* 0x000fe20000f2e170 */
[----:B------:R-:W-:Y:S01]  /*15a0*/  IMAD.MOV.U32 R15, RZ, RZ, 0x1 ;  /* 0x00000001ff0f7424 */ /* 0x000fe200078e00ff */
[----:B------:R-:W3:Y:S01]  /*15b0*/  LDC R0, c[0x0][0x374] ;  /* 0x0000dd00ff007b82 */ /* 0x000ee20000000800 */
[----:B------:R-:W-:Y:S01]  /*15c0*/  IMAD.MOV.U32 R14, RZ, RZ, RZ ;  /* 0x000000ffff0e7224 */ /* 0x000fe200078e00ff */
[----:B------:R-:W-:Y:S01]  /*15d0*/  CS2R R12, SRZ ;  /* 0x00000000000c7805 */ /* 0x000fe2000001ff00 */
[----:B------:R-:W-:Y:S01]  /*15e0*/  IMAD.MOV.U32 R10, RZ, RZ, 0x1 ;  /* 0x00000001ff0a7424 */ /* 0x000fe200078e00ff */
[----:B------:R-:W-:Y:S01]  /*15f0*/  LOP3.LUT R17, R17, 0x20, RZ, 0xc0, !PT ;  /* 0x0000002011117812 */ /* 0x000fe200078ec0ff */
[----:B------:R-:W4:Y:S01]  /*1600*/  LDCU.64 UR24, c[0x0][0x348] ;  /* 0x00006900ff1877ac */ /* 0x000f220008000a00 */
[----:B-1----:R-:W-:-:S02]  /*1610*/  UIADD3 UR4, UPT, UPT, UR15, 0x3f, URZ ;  /* 0x0000003f0f047890 */ /* 0x002fc4000fffe0ff */
[----:B------:R-:W-:Y:S02]  /*1620*/  USEL UR7, UR7, 0x2, UP1 ;  /* 0x0000000207077887 */ /* 0x000fe40008800000 */
[----:B------:R-:W-:Y:S01]  /*1630*/  USHF.R.S32.HI UR22, URZ, 0x1f, UR4 ;  /* 0x0000001fff167899 */ /* 0x000fe20008011404 */
[----:B------:R-:W-:-:S03]  /*1640*/  UMOV UR13, URZ ;  /* 0x000000ff000d7c82 */ /* 0x000fc60008000000 */
[----:B------:R-:W-:Y:S02]  /*1650*/  ULEA.HI UR22, UR22, UR4, URZ, 0x6 ;  /* 0x0000000416167291 */ /* 0x000fe4000f8f30ff */
[----:B------:R-:W-:Y:S02]  /*1660*/  UIADD3 UR4, UPT, UPT, UR15, -0x1, URZ ;  /* 0xffffffff0f047890 */ /* 0x000fe4000fffe0ff */
[----:B------:R-:W-:Y:S02]  /*1670*/  USHF.R.S32.HI UR22, URZ, 0x6, UR22 ;  /* 0x00000006ff167899 */ /* 0x000fe40008011416 */
[----:B------:R-:W-:Y:S02]  /*1680*/  UISETP.GE.U32.AND UP2, UPT, UR4, -0x7f, UPT ;  /* 0xffffff810400788c */ /* 0x000fe4000bf46070 */
[----:B------:R-:W-:Y:S02]  /*1690*/  UISETP.LT.U32.AND UP0, UPT, UR22, 0x4, UPT ;  /* 0x000000041600788c */ /* 0x000fe4000bf01070 */
[----:B------:R-:W-:-:S02]  /*16a0*/  UIADD3 UR15, UPT, UPT, UR15, 0x7e, URZ ;  /* 0x0000007e0f0f7890 */ /* 0x000fc4000fffe0ff */
[----:B------:R-:W-:-:S04]  /*16b0*/  USEL UR21, UR22, 0x4, UP0 ;  /* 0x0000000416157887 */ /* 0x000fc80008000000 */
[----:B------:R-:W-:Y:S02]  /*16c0*/  UIADD3 UR6, UPT, UPT, UR21, -0x1, URZ ;  /* 0xffffffff15067890 */ /* 0x000fe4000fffe0ff */
[----:B------:R-:W-:Y:S02]  /*16d0*/  @UP2 UIADD3 UR6, UPT, UPT, UR21, URZ, URZ ;  /* 0x000000ff15062290 */ /* 0x000fe4000fffe0ff */
[----:B------:R-:W-:Y:S02]  /*16e0*/  UIADD3 UR14, UPT, UPT, UR22, -UR21, URZ ;  /* 0x80000015160e7290 */ /* 0x000fe4000fffe0ff */
[----:B------:R-:W-:Y:S02]  /*16f0*/  UIADD3 UR5, UPT, UPT, UR6, 0x1, URZ ;  /* 0x0000000106057890 */ /* 0x000fe4000fffe0ff */
[----:B--2-4-:R-:W-:-:S12]  /*1700*/  UIADD3 UR6, UPT, UPT, -UR6, URZ, URZ ;  /* 0x000000ff06067290 */ /* 0x014fd8000fffe1ff */
.L_x_42:
[----:B------:R-:W-:Y:S01]  /*1710*/  UISETP.NE.AND UP0, UPT, UR37, URZ, UPT ;  /* 0x000000ff2500728c */ /* 0x000fe2000bf05270 */
[----:B------:R-:W1:Y:S08]  /*1720*/  S2UR UR37, SR_CgaCtaId ;  /* 0x00000000002579c3 */ /* 0x000e700000008800 */
[----:B------:R-:W-:Y:S05]  /*1730*/  BRA.U UP0, `(.L_x_23) ;  /* 0x0000000100347547 */ /* 0x000fea000b800000 */
[----:B------:R-:W2:Y:S01]  /*1740*/  S2R R2, SR_CgaCtaId ;  /* 0x0000000000027919 */ /* 0x000ea20000008800 */
[----:B------:R-:W-:-:S04]  /*1750*/  MOV R3, 0x400 ;  /* 0x0000040000037802 */ /* 0x000fc80000000f00 */
[----:B--2---:R-:W-:Y:S02]  /*1760*/  LEA R3, R2, R3, 0x18 ;  /* 0x0000000302037211 */ /* 0x004fe400078ec0ff */
[----:B------:R-:W-:-:S03]  /*1770*/  SHF.L.U32 R2, R10, 0x1f, RZ ;  /* 0x0000001f0a027819 */ /* 0x000fc600000006ff */
[----:B------:R-:W-:-:S04]  /*1780*/  IMAD R3, R12, 0x8, R3 ;  /* 0x000000080c037824 */ /* 0x000fc800078e0203 */
[----:B------:R-:W2:Y:S02]  /*1790*/  SYNCS.PHASECHK.TRANS64.TRYWAIT P0, [R3+URZ+0xd0], R2 ;  /* 0x0000d002030075a7 */ /* 0x000ea400080011ff */
[----:B--2---:R-:W-:Y:S05]  /*17a0*/  @!P0 BRA `(.L_x_24) ;  /* 0x0000005800188947 */ /* 0x004fea0003800000 */
.L_x_113:
[----:B------:R-:W-:Y:S01]  /*17b0*/  VIADD R12, R12, 0x1 ;  /* 0x000000010c0c7836 */ /* 0x000fe20000000000 */
[----:B------:R2:W-:Y:S04]  /*17c0*/  SYNCS.ARRIVE.TRANS64.A1T0 RZ, [R3+URZ+0xc0], RZ ;  /* 0x0000c0ff03ff79a7 */ /* 0x0005e800081000ff */
[----:B------:R-:W-:-:S04]  /*17d0*/  ISETP.NE.AND P0, PT, R12, 0x2, PT ;  /* 0x000000020c00780c */ /* 0x000fc80003f05270 */
[----:B------:R-:W-:Y:S02]  /*17e0*/  SEL R12, R12, RZ, P0 ;  /* 0x000000ff0c0c7207 */ /* 0x000fe40000000000 */
[----:B--2---:R-:W-:-:S04]  /*17f0*/  SEL R3, RZ, 0x1, P0 ;  /* 0x00000001ff037807 */ /* 0x004fc80000000000 */
[----:B------:R-:W-:-:S07]  /*1800*/  LOP3.LUT R10, R10, R3, RZ, 0x3c, !PT ;  /* 0x000000030a0a7212 */ /* 0x000fce00078e3cff */
.L_x_23:
[----:B------:R-:W-:Y:S01]  /*1810*/  UMOV UR4, 0x400 ;  /* 0x0000040000047882 */ /* 0x000fe20000000000 */
[----:B------:R-:W-:Y:S01]  /*1820*/  LEA.HI R3, R155, R155, RZ, 0x1 ;  /* 0x0000009b9b037211 */ /* 0x000fe200078f08ff */
[----:B-1----:R-:W-:Y:S01]  /*1830*/  ULEA UR4, UR37, UR4, 0x18 ;  /* 0x0000000425047291 */ /* 0x002fe2000f8ec0ff */
[----:B------:R-:W-:Y:S01]  /*1840*/  SHF.L.U32 R2, R15, 0x1f, RZ ;  /* 0x0000001f0f027819 */ /* 0x000fe200000006ff */
[----:B------:R-:W-:Y:S01]  /*1850*/  UISETP.GE.U32.AND UP0, UPT, UR15, 0x7f, UPT ;  /* 0x0000007f0f00788c */ /* 0x000fe2000bf06070 */
[----:B------:R-:W-:Y:S01]  /*1860*/  R2UR UR35, R16 ;  /* 0x00000000102372ca */ /* 0x000fe200000e0000 */
[----:B------:R-:W-:Y:S01]  /*1870*/  ULEA UR8, UR13, UR4, 0x3 ;  /* 0x000000040d087291 */ /* 0x000fe2000f8e18ff */
[----:B------:R-:W-:Y:S01]  /*1880*/  IMAD.SHL.U32 R3, R3, 0x80, RZ ;  /* 0x0000008003037824 */ /* 0x000fe200078e00ff */
[----:B------:R-:W-:Y:S01]  /*1890*/  R2UR UR11, R17 ;  /* 0x00000000110b72ca */ /* 0x000fe200000e0000 */
[----:B------:R-:W-:-:S03]  /*18a0*/  UMOV UR23, URZ ;  /* 0x000000ff00177c82 */ /* 0x000fc60008000000 */
[----:B------:R-:W-:-:S03]  /*18b0*/  LOP3.LUT R3, R3, 0xffffff00, RZ, 0xc0, !PT ;  /* 0xffffff0003037812 */ /* 0x000fc600078ec0ff */
[----:B------:R1:W2:Y:S01]  /*18c0*/  SYNCS.PHASECHK.TRANS64.TRYWAIT P0, [UR8+0x20], R2 ;  /* 0x00002002ff0075a7 */ /* 0x0002a20008001108 */
[----:B------:R-:W-:Y:S02]  /*18d0*/  R2UR UR9, R3 ;  /* 0x00000000030972ca */ /* 0x000fe400000e0000 */
[----:B------:R-:W-:-:S11]  /*18e0*/  R2UR UR8, R164 ;  /* 0x00000000a40872ca */ /* 0x000fd600000e0000 */
[----:B------:R-:W-:Y:S02]  /*18f0*/  ULOP3.LUT UR35, UR9, 0x80, UR35, 0xf8, !UPT ;  /* 0x0000008009237892 */ /* 0x000fe4000f8ef823 */
[----:B------:R-:W-:Y:S01]  /*1900*/  ULEA UR11, UR8, UR11, 0x6 ;  /* 0x0000000b080b7291 */ /* 0x000fe2000f8e30ff */
[----:B------:R-:W-:Y:S11]  /*1910*/  BRA.U !UP0, `(.L_x_25) ;  /* 0x0000000108c07547 */ /* 0x000ff6000b800000 */
[----:B------:R-:W-:Y:S01]  /*1920*/  UMOV UR16, UR6 ;  /* 0x0000000600107c82 */ /* 0x000fe20008000000 */
[----:B------:R-:W-:Y:S01]  /*1930*/  UMOV UR17, UR13 ;  /* 0x0000000d00117c82 */ /* 0x000fe20008000000 */
[----:B------:R-:W-:-:S05]  /*1940*/  UMOV UR34, URZ ;  /* 0x000000ff00227c82 */ /* 0x000fca0008000000 */
.L_x_31:
[----:B------:R-:W-:Y:S01]  /*1950*/  ULEA UR33, UR17, UR4, 0x3 ;  /* 0x0000000411217291 */ /* 0x000fe2000f8e18ff */
[----:B------:R-:W-:Y:S01]  /*1960*/  @P5 MOV R3, 0x5000 ;  /* 0x0000500000035802 */ /* 0x000fe20000000f00 */
[----:B-12-4-:R-:W-:Y:S10]  /*1970*/  @P0 BRA `(.L_x_26) ;  /* 0x00000000000c0947 */ /* 0x016ff40003800000 */
[----:B------:R-:W-:-:S04]  /*1980*/  SHF.L.U32 R5, R15, 0x1f, RZ ;  /* 0x0000001f0f057819 */ /* 0x000fc800000006ff */
[----:B------:R-:W2:Y:S02]  /*1990*/  SYNCS.PHASECHK.TRANS64.TRYWAIT P0, [UR33+0x20], R5 ;  /* 0x00002005ff0075a7 */ /* 0x000ea40008001121 */
[----:B--2---:R-:W-:Y:S05]  /*19a0*/  @!P0 BRA `(.L_x_27) ;  /* 0x0000005400ac8947 */ /* 0x004fea0003800000 */
.L_x_26:
[----:B------:R2:W-:Y:S01]  /*19b0*/  @P5 SYNCS.ARRIVE.TRANS64 RZ, [UR33], R3 ;  /* 0x00000003ffff59a7 */ /* 0x0005e20008000021 */
[----:B------:R-:W-:Y:S02]  /*19c0*/  ULOP3.LUT UR8, UR7, 0x2, URZ, 0xfc, !UPT ;  /* 0x0000000207087892 */ /* 0x000fe4000f8efcff */
[----:B------:R-:W-:Y:S02]  /*19d0*/  UIADD3 UR16, UPT, UPT, UR16, 0x1, URZ ;  /* 0x0000000110107890 */ /* 0x000fe4000fffe0ff */
[----:B------:R-:W-:Y:S02]  /*19e0*/  UISETP.NE.AND UP0, UPT, UR8, 0x2, UPT ;  /* 0x000000020800788c */ /* 0x000fe4000bf05270 */
[----:B------:R-:W-:-:S07]  /*19f0*/  UISETP.NE.AND UP2, UPT, UR16, 0x1, UPT ;  /* 0x000000011000788c */ /* 0x000fce000bf45270 */
[----:B------:R-:W-:Y:S05]  /*1a00*/  BRA.U UP0, `(.L_x_28) ;  /* 0x0000000100047547 */ /* 0x000fea000b800000 */
[----:B------:R-:W-:Y:S05]  /*1a10*/  BPT.TRAP 0x1 ;  /* 0x000000040000795c */ /* 0x000fea0000300000 */
.L_x_28:
[----:B------:R-:W-:Y:S04]  /*1a20*/  BSSY.RECONVERGENT B0, `(.L_x_29) ;  /* 0x0000003000007945 */ /* 0x000fe80003800200 */
[----:B------:R-:W-:Y:S05]  /*1a30*/  @!P4 BRA `(.L_x_30) ;  /* 0x000000000004c947 */ /* 0x000fea0003800000 */
[----:B------:R-:W-:Y:S05]  /*1a40*/  BPT.TRAP 0x1 ;  /* 0x000000040000795c */ /* 0x000fea0000300000 */
.L_x_30:
[----:B------:R-:W-:Y:S05]  /*1a50*/  BSYNC.RECONVERGENT B0 ;  /* 0x0000000000007941 */ /* 0x000fea0003800200 */
.L_x_29:
[----:B------:R-:W-:Y:S02]  /*1a60*/  UIADD3 UR13, UPT, UPT, UR17, 0x1, URZ ;  /* 0x00000001110d7890 */ /* 0x000fe4000fffe0ff */
[----:B------:R-:W-:Y:S02]  /*1a70*/  ULEA UR32, UR17, UR4, 0xd ;  /* 0x0000000411207291 */ /* 0x000fe4000f8e68ff */
[----:B------:R-:W-:Y:S02]  /*1a80*/  UISETP.NE.AND UP0, UPT, UR13, 0x4, UPT ;  /* 0x000000040d00788c */ /* 0x000fe4000bf05270 */
[----:B------:R-:W-:Y:S02]  /*1a90*/  UIADD3 UR28, UP1, UPT, UR24, 0x80, URZ ;  /* 0x00000080181c7890 */ /* 0x000fe4000ff3e0ff */
[----:B------:R-:W-:Y:S02]  /*1aa0*/  USEL UR9, URZ, 0x1, UP0 ;  /* 0x00000001ff097887 */ /* 0x000fe40008000000 */
[----:B------:R-:W-:-:S02]  /*1ab0*/  USEL UR13, UR13, URZ, UP0 ;  /* 0x000000ff0d0d7287 */ /* 0x000fc40008000000 */
[----:B------:R-:W-:Y:S02]  /*1ac0*/  UIADD3 UR26, UP0, UPT, UR24, 0x180, URZ ;  /* 0x00000180181a7890 */ /* 0x000fe4000ff1e0ff */
[----:B------:R-:W-:Y:S01]  /*1ad0*/  ULEA UR8, UR13, UR4, 0x3 ;  /* 0x000000040d087291 */ /* 0x000fe2000f8e18ff */
[----:B------:R-:W-:Y:S01]  /*1ae0*/  LOP3.LUT R15, R15, UR9, RZ, 0x3c, !PT ;  /* 0x000000090f0f7c12 */ /* 0x000fe2000f8e3cff */
[----:B------:R-:W-:Y:S02]  /*1af0*/  ULOP3.LUT UR33, UR33, 0xfefffff8, URZ, 0xc0, !UPT ;  /* 0xfefffff821217892 */ /* 0x000fe4000f8ec0ff */
[----:B------:R-:W-:Y:S01]  /*1b00*/  UIADD3.X UR29, UPT, UPT, URZ, UR25, URZ, UP1, !UPT ;  /* 0x00000019ff1d7290 */ /* 0x000fe20008ffe4ff */
[----:B-1----:R-:W-:Y:S01]  /*1b10*/  SHF.L.U32 R2, R15, 0x1f, RZ ;  /* 0x0000001f0f027819 */ /* 0x002fe200000006ff */
[----:B------:R-:W-:Y:S02]  /*1b20*/  UIADD3 UR32, UPT, UPT, UR32, 0x4400, URZ ;  /* 0x0000440020207890 */ /* 0x000fe4000fffe0ff */
[----:B------:R-:W-:Y:S01]  /*1b30*/  UIADD3.X UR27, UPT, UPT, URZ, UR25, URZ, UP0, !UPT ;  /* 0x00000019ff1b7290 */ /* 0x000fe200087fe4ff */
[----:B------:R4:W1:Y:S01]  /*1b40*/  SYNCS.PHASECHK.TRANS64.TRYWAIT P0, [UR8+0x20], R2 ;  /* 0x00002002ff0075a7 */ /* 0x0008620008001108 */
[----:B------:R-:W-:Y:S01]  /*1b50*/  ULEA UR8, UR17, UR4, 0xb ;  /* 0x0000000411087291 */ /* 0x000fe2000f8e58ff */
[----:B------:R-:W-:Y:S01]  /*1b60*/  UMOV UR18, 0x0 ;  /* 0x0000000000127882 */ /* 0x000fe20000000000 */
[----:B------:R-:W-:-:S02]  /*1b70*/  UMOV UR19, 0x10000000 ;  /* 0x1000000000137882 */ /* 0x000fc40000000000 */
[----:B------:R-:W-:Y:S01]  /*1b80*/  UIADD3 UR8, UPT, UPT, UR8, 0xc400, URZ ;  /* 0x0000c40008087890 */ /* 0x000fe2000fffe0ff */
[----:B------:R2:W-:Y:S01]  /*1b90*/  UTMALDG.3D.2CTA [UR32], [UR28], desc[UR18] ;  /* 0x000012201c0075b4 */ /* 0x0005e20008211000 */
[----:B------:R-:W-:Y:S01]  /*1ba0*/  UMOV UR10, UR34 ;  /* 0x00000022000a7c82 */ /* 0x000fe20008000000 */
[----:B------:R-:W-:Y:S01]  /*1bb0*/  UMOV UR12, UR36 ;  /* 0x00000024000c7c82 */ /* 0x000fe20008000000 */
[----:B------:R-:W-:Y:S01]  /*1bc0*/  UMOV UR9, UR33 ;  /* 0x0000002100097c82 */ /* 0x000fe20008000000 */
[----:B------:R-:W-:Y:S01]  /*1bd0*/  UMOV UR23, UR5 ;  /* 0x0000000500177c82 */ /* 0x000fe20008000000 */
[----:B------:R-:W-:-:S03]  /*1be0*/  UMOV UR17, UR13 ;  /* 0x0000000d00117c82 */ /* 0x000fc60008000000 */
[----:B------:R4:W-:Y:S01]  /*1bf0*/  UTMALDG.3D.2CTA [UR8], [UR26], desc[UR18] ;  /* 0x000012081a0075b4 */ /* 0x0009e20008211000 */
[----:B--2---:R-:W-:Y:S01]  /*1c00*/  UIADD3 UR34, UPT, UPT, UR34, 0x40, URZ ;  /* 0x0000004022227890 */ /* 0x004fe2000fffe0ff */
[----:B------:R-:W-:Y:S11]  /*1c10*/  BRA.U UP2, `(.L_x_31) ;  /* 0xfffffffd024c7547 */ /* 0x000ff6000b83ffff */
.L_x_25:
[----:B----4-:R-:W-:Y:S01]  /*1c20*/  ULEA UR8, UR13, UR4, 0x3 ;  /* 0x000000040d087291 */ /* 0x010fe2000f8e18ff */
[----:B-1----:R-:W-:Y:S01]  /*1c30*/  SHF.L.U32 R2, R15, 0x1f, RZ ;  /* 0x0000001f0f027819 */ /* 0x002fe200000006ff */
[----:B------:R-:W-:Y:S01]  /*1c40*/  @!P1 SYNCS.ARRIVE.TRANS64.A1T0 RZ, [UR4+0x58], RZ ;  /* 0x000058ffffff99a7 */ /* 0x000fe20008100004 */
[----:B------:R-:W-:-:S06]  /*1c50*/  UISETP.GT.AND UP0, UPT, UR22, UR21, UPT ;  /* 0x000000151600728c */ /* 0x000fcc000bf04270 */
[----:B--2---:R1:W2:Y:S03]  /*1c60*/  SYNCS.PHASECHK.TRANS64.TRYWAIT P0, [UR8+0x20], R2 ;  /* 0x00002002ff0075a7 */ /* 0x0042a60008001108 */
[----:B------:R-:W-:Y:S05]  /*1c70*/  BRA.U !UP0, `(.L_x_32) ;  /* 0x0000000108c07547 */ /* 0x000fea000b800000 */
[----:B------:R-:W-:Y:S01]  /*1c80*/  UIADD3 UR26, UPT, UPT, UR14, UR23, URZ ;  /* 0x000000170e1a7290 */ /* 0x000fe2000fffe0ff */
[----:B------:R-:W-:-:S11]  /*1c90*/  UMOV UR27, UR13 ;  /* 0x0000000d001b7c82 */ /* 0x000fd60008000000 */
.L_x_38:
[----:B------:R-:W-:Y:S01]  /*1ca0*/  ULEA UR17, UR27, UR4, 0x3 ;  /* 0x000000041b117291 */ /* 0x000fe2000f8e18ff */
[----:B--2---:R-:W-:Y:S01]  /*1cb0*/  @P5 MOV R3, 0x5000 ;  /* 0x0000500000035802 */ /* 0x004fe20000000f00 */
[----:B-12---:R-:W-:Y:S10]  /*1cc0*/  @P0 BRA `(.L_x_33) ;  /* 0x00000000000c0947 */ /* 0x006ff40003800000 */
[----:B------:R-:W-:-:S04]  /*1cd0*/  SHF.L.U32 R5, R15, 0x1f, RZ ;  /* 0x0000001f0f057819 */ /* 0x000fc800000006ff */
[----:B------:R-:W2:Y:S02]  /*1ce0*/  SYNCS.PHASECHK.TRANS64.TRYWAIT P0, [UR17+0x20], R5 ;  /* 0x00002005ff0075a7 */ /* 0x000ea40008001111 */
[----:B--2---:R-:W-:Y:S05]  /*1cf0*/  @!P0 BRA `(.L_x_34) ;  /* 0x0000005000f08947 */ /* 0x004fea0003800000 */
.L_x_33:
[----:B------:R2:W-:Y:S01]  /*1d00*/  @P5 SYNCS.ARRIVE.TRANS64 RZ, [UR17], R3 ;  /* 0x00000003ffff59a7 */ /* 0x0005e20008000011 */
[----:B------:R-:W-:-:S04]  /*1d10*/  ULOP3.LUT UR8, UR7, 0x2, URZ, 0xfc, !UPT ;  /* 0x0000000207087892 */ /* 0x000fc8000f8efcff */
[----:B------:R-:W-:-:S09]  /*1d20*/  UISETP.NE.AND UP0, UPT, UR8, 0x2, UPT ;  /* 0x000000020800788c */ /* 0x000fd2000bf05270 */
[----:B------:R-:W-:Y:S05]  /*1d30*/  BRA.U UP0, `(.L_x_35) ;  /* 0x0000000100047547 */ /* 0x000fea000b800000 */
[----:B------:R-:W-:Y:S05]  /*1d40*/  BPT.TRAP 0x1 ;  /* 0x000000040000795c */ /* 0x000fea0000300000 */
.L_x_35:
[----:B------:R-:W-:Y:S04]  /*1d50*/  BSSY.RECONVERGENT B0, `(.L_x_36) ;  /* 0x0000003000007945 */ /* 0x000fe80003800200 */
[----:B------:R-:W-:Y:S05]  /*1d60*/  @!P4 BRA `(.L_x_37) ;  /* 0x000000000004c947 */ /* 0x000fea0003800000 */
[----:B------:R-:W-:Y:S05]  /*1d70*/  BPT.TRAP 0x1 ;  /* 0x000000040000795c */ /* 0x000fea0000300000 */
.L_x_37:
[----:B------:R-:W-:Y:S05]  /*1d80*/  BSYNC.RECONVERGENT B0 ;  /* 0x0000000000007941 */ /* 0x000fea0003800200 */
.L_x_36:
        /* <DEDUP_REMOVED lines=9> */
[----:B------:R-:W-:Y:S02]  /*1e20*/  USHF.L.U32 UR18, UR23, 0x6, URZ ;  /* 0x0000000617127899 */ /* 0x000fe400080006ff */
[----:B------:R-:W-:Y:S01]  /*1e30*/  ULOP3.LUT UR17, UR17, 0xfefffff8, URZ, 0xc0, !UPT ;  /* 0xfefffff811117892 */ /* 0x000fe2000f8ec0ff */
[----:B-1----:R-:W-:Y:S01]  /*1e40*/  SHF.L.U32 R2, R15, 0x1f, RZ ;  /* 0x0000001f0f027819 */ /* 0x002fe200000006ff */
[----:B------:R-:W-:Y:S02]  /*1e50*/  UIADD3 UR16, UPT, UPT, UR16, 0x4400, URZ ;  /* 0x0000440010107890 */ /* 0x000fe4000fffe0ff */
[----:B------:R-:W-:Y:S01]  /*1e60*/  UIADD3.X UR33, UPT, UPT, URZ, UR25, URZ, UP1, !UPT ;  /* 0x00000019ff217290 */ /* 0x000fe20008ffe4ff */
[----:B------:R4:W1:Y:S01]  /*1e70*/  SYNCS.PHASECHK.TRANS64.TRYWAIT P0, [UR8+0x20], R2 ;  /* 0x00002002ff0075a7 */ /* 0x0008620008001108 */
[----:B------:R-:W-:-:S02]  /*1e80*/  ULEA UR8, UR27, UR4, 0xb ;  /* 0x000000041b087291 */ /* 0x000fc4000f8e58ff */
[----:B------:R-:W-:Y:S02]  /*1e90*/  UIADD3.X UR31, UPT, UPT, URZ, UR25, URZ, UP0, !UPT ;  /* 0x00000019ff1f7290 */ /* 0x000fe400087fe4ff */
[----:B------:R-:W-:Y:S01]  /*1ea0*/  UIADD3 UR8, UPT, UPT, UR8, 0xc400, URZ ;  /* 0x0000c40008087890 */ /* 0x000fe2000fffe0ff */
[----:B------:R-:W-:Y:S01]  /*1eb0*/  UMOV UR28, 0x0 ;  /* 0x00000000001c7882 */ /* 0x000fe20000000000 */
[----:B------:R-:W-:Y:S01]  /*1ec0*/  UMOV UR29, 0x10000000 ;  /* 0x10000000001d7882 */ /* 0x000fe20000000000 */
[----:B------:R-:W-:Y:S01]  /*1ed0*/  UMOV UR19, UR35 ;  /* 0x0000002300137c82 */ /* 0x000fe20008000000 */
[----:B------:R-:W-:Y:S01]  /*1ee0*/  UMOV UR20, UR36 ;  /* 0x0000002400147c82 */ /* 0x000fe20008000000 */
[----:B------:R-:W-:Y:S01]  /*1ef0*/  UMOV UR12, UR36 ;  /* 0x00000024000c7c82 */ /* 0x000fe20008000000 */
[----:B------:R-:W-:Y:S01]  /*1f00*/  UMOV UR9, UR17 ;  /* 0x0000001100097c82 */ /* 0x000fe20008000000 */
[----:B------:R-:W-:Y:S01]  /*1f10*/  UMOV UR10, UR18 ;  /* 0x00000012000a7c82 */ /* 0x000fe20008000000 */
[----:B------:R4:W-:Y:S01]  /*1f20*/  UTMALDG.3D.2CTA [UR16], [UR32], desc[UR28] ;  /* 0x00001c10200075b4 */ /* 0x0009e20008211000 */
[----:B------:R-:W-:Y:S01]  /*1f30*/  UIADD3 UR23, UPT, UPT, UR23, 0x1, URZ ;  /* 0x0000000117177890 */ /* 0x000fe2000fffe0ff */
[----:B------:R-:W-:-:S03]  /*1f40*/  UMOV UR27, UR13 ;  /* 0x0000000d001b7c82 */ /* 0x000fc60008000000 */
[----:B------:R-:W-:Y:S01]  /*1f50*/  UISETP.NE.AND UP0, UPT, UR23, UR26, UPT ;  /* 0x0000001a1700728c */ /* 0x000fe2000bf05270 */
[----:B------:R4:W-:Y:S08]  /*1f60*/  UTMALDG.3D.2CTA [UR8], [UR30], desc[UR28] ;  /* 0x00001c081e0075b4 */ /* 0x0009f00008211000 */
[----:B----4-:R-:W-:Y:S05]  /*1f70*/  BRA.U UP0, `(.L_x_38) ;  /* 0xfffffffd00487547 */ /* 0x010fea000b83ffff */
.L_x_32:
[C---:B-1----:R-:W-:Y:S01]  /*1f80*/  LEA R2, R14.reuse, UR4, 0x3 ;  /* 0x000000040e027c11 */ /* 0x042fe2000f8e18ff */
[----:B------:R-:W-:Y:S01]  /*1f90*/  NOP ;  /* 0x0000000000007918 */ /* 0x000fe20000000000 */
[----:B--2---:R-:W-:Y:S02]  /*1fa0*/  SHF.L.U32 R3, R13, 0x1f, RZ ;  /* 0x0000001f0d037819 */ /* 0x004fe400000006ff */
[----:B------:R-:W-:Y:S02]  /*1fb0*/  LEA R4, R14, UR4, 0x4 ;  /* 0x000000040e047c11 */ /* 0x000fe4000f8e20ff */
[----:B------:R-:W1:Y:S02]  /*1fc0*/  SYNCS.PHASECHK.TRANS64.TRYWAIT P0, [R2+URZ+0x60], R3 ;  /* 0x00006003020075a7 */ /* 0x000e6400080011ff */
[----:B-1----:R-:W-:Y:S05]  /*1fd0*/  @!P0 BRA `(.L_x_39) ;  /* 0x0000005000508947 */ /* 0x002fea0003800000 */
.L_x_116:
[----:B------:R-:W2:Y:S01]  /*1fe0*/  LDS.128 R4, [R4+0xf0] ;  /* 0x0000f00004047984 */ /* 0x000ea20000000c00 */
[----:B------:R-:W-:Y:S01]  /*1ff0*/  ISETP.GE.AND P0, PT, R72, 0x1, PT ;  /* 0x000000014800780c */ /* 0x000fe20003f06270 */
[----:B-1----:R-:W-:Y:S01]  /*2000*/  VIADD R2, R2, 0x70 ;  /* 0x0000007002027836 */ /* 0x002fe20000000000 */
[----:B------:R-:W-:Y:S01]  /*2010*/  @!PT LDS RZ, [RZ] ;  /* 0x00000000fffff984 */ /* 0x000fe20000000800 */
[----:B------:R-:W-:Y:S01]  /*2020*/  @!PT LDS RZ, [RZ] ;  /* 0x00000000fffff984 */ /* 0x000fe20000000800 */
[----:B------:R-:W-:Y:S01]  /*2030*/  @!PT LDS RZ, [RZ] ;  /* 0x00000000fffff984 */ /* 0x000fe20000000800 */
[----:B------:R-:W-:Y:S01]  /*2040*/  @!PT LDS RZ, [RZ] ;  /* 0x00000000fffff984 */ /* 0x000fe20000000800 */
[----:B------:R1:W-:Y:S06]  /*2050*/  MEMBAR.ALL.CTA ;  /* 0x0000000000007992 */ /* 0x0003ec0000008000 */
[----:B-1----:R-:W1:Y:S01]  /*2060*/  FENCE.VIEW.ASYNC.S ;  /* 0x00000000000073c6 */ /* 0x002e620000000000 */
[----:B------:R-:W-:-:S04]  /*2070*/  PRMT R2, RZ, 0x654, R2 ;  /* 0x00000654ff027816 */ /* 0x000fc80000000002 */
[----:B-1----:R1:W-:Y:S01]  /*2080*/  SYNCS.ARRIVE.TRANS64.RED.A1T0 RZ, [R2+URZ], RZ ;  /* 0x000000ff02ff79a7 */ /* 0x0023e200081004ff */
[----:B--2---:R-:W-:-:S13]  /*2090*/  LOP3.LUT P2, RZ, R6, 0x1, RZ, 0xc0, !PT ;  /* 0x0000000106ff7812 */ /* 0x004fda000784c0ff */
[----:B------:R-:W-:Y:S01]  /*20a0*/  @P2 SHF.R.U32.HI R3, RZ, 0x10, R5 ;  /* 0x00000010ff032819 */ /* 0x000fe20000011605 */
[----:B------:R-:W-:Y:S01]  /*20b0*/  VOTEU.ANY UP0, P2 ;  /* 0x0000000000ff7886 */ /* 0x000fe20001000100 */
[----:B------:R-:W-:Y:S02]  /*20c0*/  @P2 MOV R11, R4 ;  /* 0x00000004000b2202 */ /* 0x000fe40000000f00 */
[----:B------:R-:W-:Y:S02]  /*20d0*/  @P2 R2UR.BROADCAST UR8, R3 ;  /* 0x00000000030822ca */ /* 0x000fe400008e0000 */
[----:B------:R-:W-:-:S11]  /*20e0*/  @P2 LOP3.LUT R8, R5, 0xffff, RZ, 0xc0, !PT ;  /* 0x0000ffff05082812 */ /* 0x000fd600078ec0ff */
[----:B------:R-:W-:Y:S01]  /*20f0*/  @UP0 UMOV UR36, UR8 ;  /* 0x0000000800240c82 */ /* 0x000fe20008000000 */
[----:B-1----:R-:W-:Y:S05]  /*2100*/  @!P0 BRA `(.L_x_40) ;  /* 0x0000000000b88947 */ /* 0x002fea0003800000 */
[----:B------:R-:W3:Y:S01]  /*2110*/  LDC.64 R4, c[0x0][0xb18] ;  /* 0x0002c600ff047b82 */ /* 0x000ee20000000a00 */
[----:B------:R-:W-:-:S07]  /*2120*/  ISETP.NE.AND P3, PT, R72, 0x1, PT ;  /* 0x000000014800780c */ /* 0x000fce0003f65270 */
[----:B------:R-:W1:Y:S08]  /*2130*/  LDC.64 R6, c[0x0][0xb10] ;  /* 0x0002c400ff067b82 */ /* 0x000e700000000a00 */
[----:B------:R-:W2:Y:S08]  /*2140*/  LDC R18, c[0x0][0xb20] ;  /* 0x0002c800ff127b82 */ /* 0x000eb00000000800 */
[----:B------:R-:W4:Y:S01]  /*2150*/  LDC R20, c[0x0][0xb0c] ;  /* 0x0002c300ff147b82 */ /* 0x000f220000000800 */
[----:B---3--:R-:W-:Y:S01]  /*2160*/  IMAD.HI.U32 R19, R0, R5, RZ ;  /* 0x0000000500137227 */ /* 0x008fe200078e00ff */
[----:B------:R-:W-:-:S03]  /*2170*/  ISETP.NE.AND P0, PT, R4, 0x1, PT ;  /* 0x000000010400780c */ /* 0x000fc60003f05270 */
[----:B------:R-:W-:-:S03]  /*2180*/  IMAD.HI.U32 R5, R8, R5, RZ ;  /* 0x0000000508057227 */ /* 0x000fc600078e00ff */
[----:B------:R-:W3:Y:S01]  /*2190*/  LDC.64 R2, c[0x0][0xb28] ;  /* 0x0002ca00ff027b82 */ /* 0x000ee20000000a00 */
[----:B-1----:R-:W-:-:S04]  /*21a0*/  IMAD.HI.U32 R22, R9, R6, RZ ;  /* 0x0000000609167227 */ /* 0x002fc800078e00ff */
[----:B------:R-:W-:Y:S01]  /*21b0*/  IMAD.HI.U32 R24, R11, R6, RZ ;  /* 0x000000060b187227 */ /* 0x000fe200078e00ff */
[----:B------:R-:W-:Y:S02]  /*21c0*/  SHF.R.U32.HI R22, RZ, R7, R22 ;  /* 0x00000007ff167219 */ /* 0x000fe40000011616 */
[-C--:B--2---:R-:W-:Y:S02]  /*21d0*/  SHF.R.U32.HI R19, RZ, R18.reuse, R19 ;  /* 0x00000012ff137219 */ /* 0x084fe40000011613 */
[----:B------:R-:W-:Y:S02]  /*21e0*/  SHF.R.U32.HI R5, RZ, R18, R5 ;  /* 0x00000012ff057219 */ /* 0x000fe40000011605 */
[----:B------:R-:W-:Y:S02]  /*21f0*/  SEL R19, R0, R19, !P0 ;  /* 0x0000001300137207 */ /* 0x000fe40004000000 */
[----:B------:R-:W-:Y:S02]  /*2200*/  SHF.R.U32.HI R24, RZ, R7, R24 ;  /* 0x00000007ff187219 */ /* 0x000fe40000011618 */
[----:B----4-:R-:W-:-:S02]  /*2210*/  ISETP.NE.AND P1, PT, R20, 0x1, PT ;  /* 0x000000011400780c */ /* 0x010fc40003f25270 */
[----:B------:R-:W-:Y:S02]  /*2220*/  SEL R5, R8, R5, !P0 ;  /* 0x0000000508057207 */ /* 0x000fe40004000000 */
[----:B------:R-:W-:Y:S02]  /*2230*/  SEL R21, R9, R22, !P1 ;  /* 0x0000001609157207 */ /* 0x000fe40004800000 */
[----:B------:R-:W-:Y:S01]  /*2240*/  SEL R7, R11, R24, !P1 ;  /* 0x000000180b077207 */ /* 0x000fe20004800000 */
[----:B---3--:R-:W-:-:S04]  /*2250*/  IMAD.HI.U32 R22, R19, R2, RZ ;  /* 0x0000000213167227 */ /* 0x008fc800078e00ff */
[----:B------:R-:W-:Y:S01]  /*2260*/  IMAD.HI.U32 R6, R21, R2, RZ ;  /* 0x0000000215067227 */ /* 0x000fe200078e00ff */
[----:B------:R-:W-:-:S04]  /*2270*/  @P3 SHF.R.U32.HI R19, RZ, R3, R22 ;  /* 0x00000003ff133219 */ /* 0x000fc80000011616 */
[----:B------:R-:W-:Y:S01]  /*2280*/  @P3 SHF.R.U32.HI R21, RZ, R3, R6 ;  /* 0x00000003ff153219 */ /* 0x000fe20000011606 */
[----:B------:R-:W-:-:S04]  /*2290*/  IMAD R19, R72, R19, RZ ;  /* 0x0000001348137224 */ /* 0x000fc800078e02ff */
[----:B------:R-:W-:Y:S01]  /*22a0*/  IMAD R6, R72, R21, RZ ;  /* 0x0000001548067224 */ /* 0x000fe200078e02ff */
[C---:B------:R-:W-:Y:S02]  /*22b0*/  ISETP.GE.AND P0, PT, R5.reuse, R19, PT ;  /* 0x000000130500720c */ /* 0x040fe40003f06270 */
[----:B------:R-:W-:Y:S02]  /*22c0*/  IADD3 R19, PT, PT, -R5, RZ, RZ ;  /* 0x000000ff05137210 */ /* 0x000fe40007ffe1ff */
[----:B------:R-:W-:Y:S01]  /*22d0*/  ISETP.GE.OR P0, PT, R7, R6, P0 ;  /* 0x000000060700720c */ /* 0x000fe20000706670 */
[----:B------:R-:W-:-:S04]  /*22e0*/  IMAD.HI.U32 R6, R5, R2, RZ ;  /* 0x0000000205067227 */ /* 0x000fc800078e00ff */
[----:B------:R-:W-:Y:S01]  /*22f0*/  IMAD R8, R4, R19, R8 ;  /* 0x0000001304087224 */ /* 0x000fe200078e0208 */
[----:B------:R-:W-:-:S04]  /*2300*/  SHF.R.U32.HI R6, RZ, R3, R6 ;  /* 0x00000003ff067219 */ /* 0x000fc80000011606 */
[----:B------:R-:W-:-:S03]  /*2310*/  SEL R6, R5, R6, !P3 ;  /* 0x0000000605067207 */ /* 0x000fc60005800000 */
[----:B------:R-:W-:-:S04]  /*2320*/  @!P0 IMAD.HI.U32 R18, R7, R2, RZ ;  /* 0x0000000207128227 */ /* 0x000fc800078e00ff */
[----:B------:R-:W-:Y:S01]  /*2330*/  IMAD.MOV R2, RZ, RZ, -R6 ;  /* 0x000000ffff027224 */ /* 0x000fe200078e0a06 */
[----:B------:R-:W-:-:S03]  /*2340*/  @!P0 SHF.R.U32.HI R18, RZ, R3, R18 ;  /* 0x00000003ff128219 */ /* 0x000fc60000011612 */
[----:B------:R-:W-:Y:S01]  /*2350*/  IMAD R2, R72, R2, R5 ;  /* 0x0000000248027224 */ /* 0x000fe200078e0205 */
        /* <DEDUP_REMOVED lines=9> */
.L_x_40:
[----:B------:R-:W1:Y:S02]  /*23f0*/  LDCU UR8, c[0x0][0xb30] ;  /* 0x00016600ff0877ac */ /* 0x000e640008000800 */
[----:B-1----:R-:W-:-:S09]  /*2400*/  UISETP.NE.AND UP0, UPT, UR8, 0x1, UPT ;  /* 0x000000010800788c */ /* 0x002fd2000bf05270 */
[----:B------:R-:W-:Y:S05]  /*2410*/  BRA.U UP0, `(.L_x_41) ;  /* 0x0000000100407547 */ /* 0x000fea000b800000 */
[----:B------:R-:W1:Y:S08]  /*2420*/  LDC.64 R4, c[0x0][0xb10] ;  /* 0x0002c400ff047b82 */ /* 0x000e700000000a00 */
[----:B------:R-:W2:Y:S08]  /*2430*/  LDC.64 R2, c[0x0][0xb18] ;  /* 0x0002c600ff027b82 */ /* 0x000eb00000000a00 */
[----:B------:R-:W4:Y:S08]  /*2440*/  LDC R6, c[0x0][0xb20] ;  /* 0x0002c800ff067b82 */ /* 0x000f300000000800 */
[----:B------:R-:W3:Y:S01]  /*2450*/  LDC R18, c[0x0][0xb0c] ;  /* 0x0002c300ff127b82 */ /* 0x000ee20000000800 */
[----:B-1----:R-:W-:-:S05]  /*2460*/  IMAD.HI.U32 R4, R11, R4, RZ ;  /* 0x000000040b047227 */ /* 0x002fca00078e00ff */
[----:B------:R-:W-:Y:S01]  /*2470*/  SHF.R.U32.HI R4, RZ, R5, R4 ;  /* 0x00000005ff047219 */ /* 0x000fe20000011604 */
[----:B--2---:R-:W-:Y:S01]  /*2480*/  IMAD.HI.U32 R3, R8, R3, RZ ;  /* 0x0000000308037227 */ /* 0x004fe200078e00ff */
[----:B------:R-:W-:-:S04]  /*2490*/  ISETP.NE.AND P0, PT, R2, 0x1, PT ;  /* 0x000000010200780c */ /* 0x000fc80003f05270 */
[----:B----4-:R-:W-:-:S04]  /*24a0*/  SHF.R.U32.HI R3, RZ, R6, R3 ;  /* 0x00000006ff037219 */ /* 0x010fc80000011603 */
[----:B------:R-:W-:Y:S02]  /*24b0*/  SEL R3, R8, R3, !P0 ;  /* 0x0000000308037207 */ /* 0x000fe40004000000 */
[----:B---3--:R-:W-:-:S04]  /*24c0*/  ISETP.NE.AND P1, PT, R18, 0x1, PT ;  /* 0x000000011200780c */ /* 0x008fc80003f25270 */
[----:B------:R-:W-:-:S05]  /*24d0*/  SEL R4, R11, R4, !P1 ;  /* 0x000000040b047207 */ /* 0x000fca0004800000 */
[----:B------:R-:W-:Y:S02]  /*24e0*/  IMAD.IADD R5, R3, 0x1, -R4 ;  /* 0x0000000103057824 */ /* 0x000fe400078e0a04 */
[----:B------:R-:W-:Y:S02]  /*24f0*/  IMAD.IADD R3, R4, 0x1, -R3 ;  /* 0x0000000104037824 */ /* 0x000fe400078e0a03 */
[----:B------:R-:W-:Y:S02]  /*2500*/  IMAD R11, R5, R18, R11 ;  /* 0x00000012050b7224 */ /* 0x000fe400078e020b */
[----:B------:R-:W-:-:S07]  /*2510*/  IMAD R8, R3, R2, R8 ;  /* 0x0000000203087224 */ /* 0x000fce00078e0208 */
.L_x_41:
[----:B------:R-:W-:Y:S01]  /*2520*/  VIADD R14, R14, 0x1 ;  /* 0x000000010e0e7836 */ /* 0x000fe20000000000 */
[----:B------:R-:W-:Y:S01]  /*2530*/  PLOP3.LUT P1, PT, PT, PT, PT, 0x80, 0x8 ;  /* 0x000000000008781c */ /* 0x000fe20003f2f070 */
[----:B------:R-:W-:Y:S02]  /*2540*/  IMAD.IADD R155, R11, 0x1, R154 ;  /* 0x000000010b9b7824 */ /* 0x000fe400078e029a */
[----:B------:R-:W-:Y:S01]  /*2550*/  IMAD.IADD R164, R8, 0x1, R143 ;  /* 0x0000000108a47824 */ /* 0x000fe200078e028f */
[----:B------:R-:W-:-:S04]  /*2560*/  ISETP.NE.AND P0, PT, R14, 0x2, PT ;  /* 0x000000020e00780c */ /* 0x000fc80003f05270 */
[----:B------:R-:W-:Y:S02]  /*2570*/  SEL R2, RZ, 0x1, P0 ;  /* 0x00000001ff027807 */ /* 0x000fe40000000000 */
[----:B------:R-:W-:Y:S02]  /*2580*/  SEL R14, R14, RZ, P0 ;  /* 0x000000ff0e0e7207 */ /* 0x000fe40000000000 */
[----:B------:R-:W-:Y:S01]  /*2590*/  LOP3.LUT R13, R13, R2, RZ, 0x3c, !PT ;  /* 0x000000020d0d7212 */ /* 0x000fe200078e3cff */
[----:B------:R-:W-:Y:S06]  /*25a0*/  @P2 BRA `(.L_x_42) ;  /* 0xfffffff000582947 */ /* 0x000fec000383ffff */
[----:B------:R-:W-:Y:S01]  /*25b0*/  UIADD3 UR4, UPT, UPT, UR4, 0x20, URZ ;  /* 0x0000002004047890 */ /* 0x000fe2000fffe0ff */
[----:B------:R-:W-:-:S03]  /*25c0*/  SHF.L.U32 R3, R15, 0x1f, RZ ;  /* 0x0000001f0f037819 */ /* 0x000fc600000006ff */
[----:B------:R-:W-:-:S09]  /*25d0*/  ULEA UR5, UR13, UR4, 0x3 ;  /* 0x000000040d057291 */ /* 0x000fd2000f8e18ff */
[----:B------:R-:W1:Y:S02]  /*25e0*/  SYNCS.PHASECHK.TRANS64.TRYWAIT P0, [UR5], R3 ;  /* 0x00000003ff0075a7 */ /* 0x000e640008001105 */
[----:B-1----:R-:W-:Y:S05]  /*25f0*/  @!P0 BRA `(.L_x_43) ;  /* 0x0000004800dc8947 */ /* 0x002fea0003800000 */
.L_x_118:
[----:B------:R-:W-:-:S04]  /*2600*/  UIADD3 UR6, UPT, UPT, UR13, 0x1, URZ ;  /* 0x000000010d067890 */ /* 0x000fc8000fffe0ff */
[----:B------:R-:W-:-:S04]  /*2610*/  UISETP.NE.AND UP0, UPT, UR6, 0x4, UPT ;  /* 0x000000040600788c */ /* 0x000fc8000bf05270 */
[----:B------:R-:W-:Y:S02]  /*2620*/  USEL UR7, URZ, 0x1, UP0 ;  /* 0x00000001ff077887 */ /* 0x000fe40008000000 */
[----:B------:R-:W-:-:S04]  /*2630*/  USEL UR6, UR6, URZ, UP0 ;  /* 0x000000ff06067287 */ /* 0x000fc80008000000 */
[----:B------:R-:W-:Y:S01]  /*2640*/  ULEA UR5, UR6, UR4, 0x3 ;  /* 0x0000000406057291 */ /* 0x000fe2000f8e18ff */
[----:B------:R-:W-:-:S04]  /*2650*/  LOP3.LUT R2, R15, UR7, RZ, 0x3c, !PT ;  /* 0x000000070f027c12 */ /* 0x000fc8000f8e3cff */
[----:B-1----:R-:W-:-:S04]  /*2660*/  SHF.L.U32 R3, R2, 0x1f, RZ ;  /* 0x0000001f02037819 */ /* 0x002fc800000006ff */
[----:B------:R-:W1:Y:S02]  /*2670*/  SYNCS.PHASECHK.TRANS64.TRYWAIT P0, [UR5], R3 ;  /* 0x00000003ff0075a7 */ /* 0x000e640008001105 */
[----:B-1----:R-:W-:Y:S05]  /*2680*/  @!P0 BRA `(.L_x_44) ;  /* 0x0000004800d08947 */ /* 0x002fea0003800000 */
.L_x_120:
        /* <DEDUP_REMOVED lines=9> */
.L_x_122:
[----:B------:R-:W-:-:S04]  /*2720*/  UIADD3 UR6, UPT, UPT, UR6, 0x1, URZ ;  /* 0x0000000106067890 */ /* 0x000fc8000fffe0ff */
[----:B------:R-:W-:-:S04]  /*2730*/  UISETP.NE.AND UP0, UPT, UR6, 0x4, UPT ;  /* 0x000000040600788c */ /* 0x000fc8000bf05270 */
[----:B------:R-:W-:Y:S02]  /*2740*/  USEL UR5, URZ, 0x1, UP0 ;  /* 0x00000001ff057887 */ /* 0x000fe40008000000 */
[----:B------:R-:W-:-:S04]  /*2750*/  USEL UR6, UR6, URZ, UP0 ;  /* 0x000000ff06067287 */ /* 0x000fc80008000000 */
[----:B------:R-:W-:Y:S01]  /*2760*/  ULEA UR6, UR6, UR4, 0x3 ;  /* 0x0000000406067291 */ /* 0x000fe2000f8e18ff */
[----:B-1----:R-:W-:-:S04]  /*2770*/  LOP3.LUT R3, R2, UR5, RZ, 0x3c, !PT ;  /* 0x0000000502037c12 */ /* 0x002fc8000f8e3cff */
[----:B------:R-:W-:Y:S01]  /*2780*/  SHF.L.U32 R3, R3, 0x1f, RZ ;  /* 0x0000001f03037819 */ /* 0x000fe200000006ff */
[----:B---3--:R-:W-:-:S07]  /*2790*/  IMAD.U32 R0, RZ, RZ, UR6 ;  /* 0x00000006ff007e24 */ /* 0x008fce000f8e00ff */
.L_x_46:
[----:B-1----:R1:W2:Y:S02]  /*27a0*/  SYNCS.PHASECHK.TRANS64.TRYWAIT P0, [R0+URZ], R3 ;  /* 0x00000003000075a7 */ /* 0x0022a400080011ff */
[----:B--2---:R-:W-:Y:S05]  /*27b0*/  @!P0 NANOSLEEP.SYNCS 0x989680 ;  /* 0x009896800000895d */ /* 0x004fea0003900000 */
[----:B------:R-:W2:Y:S02]  /*27c0*/  @!P0 SYNCS.PHASECHK.TRANS64 P0, [R0+URZ], R3 ;  /* 0x00000003000085a7 */ /* 0x000ea400080010ff */
[----:B--2---:R-:W-:Y:S05]  /*27d0*/  @P0 EXIT ;  /* 0x000000000000094d */ /* 0x004fea0003800000 */
[----:B------:R-:W-:Y:S05]  /*27e0*/  BRA `(.L_x_46) ;  /* 0xfffffffc00ec7947 */ /* 0x000fea000383ffff */
.L_x_22:
[----:B------:R-:W-:-:S04]  /*27f0*/  UISETP.NE.AND UP1, UPT, UR37, URZ, UPT ;  /* 0x000000ff2500728c */ /* 0x000fc8000bf25270 */
[----:B------:R-:W-:-:S09]  /*2800*/  UISETP.NE.OR UP1, UPT, UR10, 0x1, UP1 ;  /* 0x000000010a00788c */ /* 0x000fd20008f25670 */
[----:B------:R-:W-:Y:S05]  /*2810*/  BRA.U UP1, `(.L_x_47) ;  /* 0x00000005014c7547 */ /* 0x000fea000b800000 */
[----:B------:R-:W-:Y:S01]  /*2820*/  HFMA2 R11, -RZ, RZ, 0, 0 ;  /* 0x00000000ff0b7431 */ /* 0x000fe200000001ff */
[----:B------:R-:W-:Y:S01]  /*2830*/  ISETP.GE.U32.AND P2, PT, R10, 0x2, PT ;  /* 0x000000020a00780c */ /* 0x000fe20003f46070 */
[----:B------:R-:W-:Y:S01]  /*2840*/  IMAD.MOV.U32 R12, RZ, RZ, 0x1 ;  /* 0x00000001ff0c7424 */ /* 0x000fe200078e00ff */
[----:B------:R-:W-:Y:S01]  /*2850*/  CS2R R8, SRZ ;  /* 0x0000000000087805 */ /* 0x000fe2000001ff00 */
[----:B------:R-:W-:Y:S01]  /*2860*/  IMAD.MOV.U32 R3, RZ, RZ, RZ ;  /* 0x000000ffff037224 */ /* 0x000fe200078e00ff */
[----:B------:R-:W-:Y:S01]  /*2870*/  UMOV UR4, 0x400 ;  /* 0x0000040000047882 */ /* 0x000fe20000000000 */
[----:B------:R-:W-:Y:S01]  /*2880*/  UMOV UR6, URZ ;  /* 0x000000ff00067c82 */ /* 0x000fe20008000000 */
[----:B------:R-:W-:-:S12]  /*2890*/  ULEA UR37, UR37, UR4, 0x18 ;  /* 0x0000000425257291 */ /* 0x000fd8000f8ec0ff */
.L_x_51:
[----:B------:R-:W-:Y:S02]  /*28a0*/  LEA R0, R3, UR37, 0x3 ;  /* 0x0000002503007c11 */ /* 0x000fe4000f8e18ff */
[----:B------:R-:W-:-:S03]  /*28b0*/  SHF.L.U32 R5, R8, 0x1f, RZ ;  /* 0x0000001f08057819 */ /* 0x000fc600000006ff */
[----:B------:R-:W-:Y:S01]  /*28c0*/  VIADD R4, R0, 0xd0 ;  /* 0x000000d000047836 */ /* 0x000fe20000000000 */
[----:B------:R-:W1:Y:S02]  /*28d0*/  SYNCS.PHASECHK.TRANS64.TRYWAIT P0, [R0+URZ+0xc0], R5 ;  /* 0x0000c005000075a7 */ /* 0x000e6400080011ff */
[----:B-1----:R-:W-:Y:S05]  /*28e0*/  @!P0 BRA `(.L_x_48) ;  /* 0x0000004800688947 */ /* 0x002fea0003800000 */
.L_x_123:
[----:B------:R-:W-:Y:S01]  /*28f0*/  ULEA UR5, UR6, UR37, 0x3 ;  /* 0x0000002506057291 */ /* 0x000fe2000f8e18ff */
[----:B------:R-:W-:Y:S01]  /*2900*/  PRMT R4, RZ, 0x654, R4 ;  /* 0x00000654ff047816 */ /* 0x000fe20000000004 */
[----:B-1----:R-:W-:Y:S01]  /*2910*/  @!P2 IMAD.MOV.U32 R5, RZ, RZ, 0x10 ;  /* 0x00000010ff05a424 */ /* 0x002fe200078e00ff */
[----:B------:R-:W-:Y:S01]  /*2920*/  SHF.L.U32 R7, R12, 0x1f, RZ ;  /* 0x0000001f0c077819 */ /* 0x000fe200000006ff */
[----:B------:R-:W-:Y:S01]  /*2930*/  UIADD3 UR4, UPT, UPT, UR5, 0x60, URZ ;  /* 0x0000006005047890 */ /* 0x000fe2000fffe0ff */
[----:B------:R1:W-:Y:S05]  /*2940*/  SYNCS.ARRIVE.TRANS64.RED.A1T0 RZ, [R4+URZ], RZ ;  /* 0x000000ff04ff79a7 */ /* 0x0003ea00081004ff */
[----:B------:R-:W-:Y:S01]  /*2950*/  IMAD.U32 R13, RZ, RZ, UR4 ;  /* 0x00000004ff0d7e24 */ /* 0x000fe2000f8e00ff */
[----:B------:R-:W2:Y:S04]  /*2960*/  SYNCS.PHASECHK.TRANS64.TRYWAIT P0, [UR5+0x70], R7 ;  /* 0x00007007ff0075a7 */ /* 0x000ea80008001105 */
[----:B------:R-:W-:Y:S01]  /*2970*/  PRMT R13, R10, 0x654, R13 ;  /* 0x000006540a0d7816 */ /* 0x000fe2000000000d */
[----:B-12---:R-:W-:Y:S06]  /*2980*/  @!P0 BRA `(.L_x_49) ;  /* 0x0000004800548947 */ /* 0x006fec0003800000 */
.L_x_125:
[----:B------:R-:W-:Y:S01]  /*2990*/  ULEA UR4, UR6, UR37, 0x4 ;  /* 0x0000002506047291 */ /* 0x000fe2000f8e20ff */
[----:B------:R-:W-:Y:S01]  /*29a0*/  SEL R2, R13, R2, !P2 ;  /* 0x000000020d027207 */ /* 0x000fe20005000000 */
[----:B------:R-:W-:Y:S01]  /*29b0*/  UIADD3 UR5, UPT, UPT, UR5, 0x60, URZ ;  /* 0x0000006005057890 */ /* 0x000fe2000fffe0ff */
[----:B-1----:R-:W-:Y:S01]  /*29c0*/  LEA R0, R11, UR37, 0x3 ;  /* 0x000000250b007c11 */ /* 0x002fe2000f8e18ff */
[----:B------:R-:W-:Y:S01]  /*29d0*/  UIADD3 UR4, UPT, UPT, UR4, 0xf0, URZ ;  /* 0x000000f004047890 */ /* 0x000fe2000fffe0ff */
[----:B------:R1:W-:Y:S01]  /*29e0*/  @!P2 SYNCS.ARRIVE.TRANS64.RED RZ, [R2+URZ], R5 ;  /* 0x0000000502ffa9a7 */ /* 0x0003e200080004ff */
[----:B------:R-:W-:Y:S01]  /*29f0*/  UIADD3 UR6, UPT, UPT, UR6, 0x1, URZ ;  /* 0x0000000106067890 */ /* 0x000fe2000fffe0ff */
[----:B------:R-:W-:-:S03]  /*2a00*/  VIADD R3, R3, 0x1 ;  /* 0x0000000103037836 */ /* 0x000fc60000000000 */
[----:B------:R-:W-:Y:S02]  /*2a10*/  UISETP.NE.AND UP0, UPT, UR6, 0x2, UPT ;  /* 0x000000020600788c */ /* 0x000fe4000bf05270 */
[----:B------:R-:W-:Y:S01]  /*2a20*/  ISETP.NE.AND P0, PT, R3, 0x2, PT ;  /* 0x000000020300780c */ /* 0x000fe20003f05270 */
[----:B------:R-:W-:Y:S06]  /*2a30*/  UGETNEXTWORKID.BROADCAST [UR4], [UR5] ;  /* 0x00000000040073ca */ /* 0x000fec0008000100 */
[----:B------:R-:W-:Y:S02]  /*2a40*/  USEL UR4, URZ, 0x1, UP0 ;  /* 0x00000001ff047887 */ /* 0x000fe40008000000 */
[----:B------:R-:W-:-:S04]  /*2a50*/  USEL UR6, UR6, URZ, UP0 ;  /* 0x000000ff06067287 */ /* 0x000fc80008000000 */
[----:B------:R-:W-:Y:S02]  /*2a60*/  LOP3.LUT R12, R12, UR4, RZ, 0x3c, !PT ;  /* 0x000000040c0c7c12 */ /* 0x000fe4000f8e3cff */
[----:B-1----:R-:W-:-:S04]  /*2a70*/  SHF.L.U32 R5, R9, 0x1f, RZ ;  /* 0x0000001f09057819 */ /* 0x002fc800000006ff */
[----:B------:R-:W1:Y:S02]  /*2a80*/  SYNCS.PHASECHK.TRANS64.TRYWAIT P1, [R0+URZ+0x60], R5 ;  /* 0x00006005000075a7 */ /* 0x000e6400080211ff */
[----:B-1----:R-:W-:Y:S05]  /*2a90*/  @!P1 BRA `(.L_x_50) ;  /* 0x0000004800289947 */ /* 0x002fea0003800000 */
.L_x_126:
[----:B------:R-:W-:Y:S01]  /*2aa0*/  LEA R4, R11, UR37, 0x4 ;  /* 0x000000250b047c11 */ /* 0x000fe2000f8e20ff */
[----:B-1----:R-:W-:Y:S01]  /*2ab0*/  VIADD R0, R0, 0x70 ;  /* 0x0000007000007836 */ /* 0x002fe20000000000 */
[----:B------:R-:W-:Y:S01]  /*2ac0*/  SEL R3, R3, RZ, P0 ;  /* 0x000000ff03037207 */ /* 0x000fe20000000000 */
[----:B------:R-:W-:-:S03]  /*2ad0*/  VIADD R11, R11, 0x1 ;  /* 0x000000010b0b7836 */ /* 0x000fc60000000000 */
[----:B------:R-:W1:Y:S01]  /*2ae0*/  LDS.128 R4, [R4+0xf0] ;  /* 0x0000f00004047984 */ /* 0x000e620000000c00 */
[----:B------:R-:W-:Y:S02]  /*2af0*/  PRMT R0, RZ, 0x654, R0 ;  /* 0x00000654ff007816 */ /* 0x000fe40000000000 */
[C---:B------:R-:W-:Y:S01]  /*2b00*/  ISETP.NE.AND P1, PT, R11.reuse, 0x2, PT ;  /* 0x000000020b00780c */ /* 0x040fe20003f25270 */
[----:B------:R-:W-:Y:S01]  /*2b10*/  @!PT LDS RZ, [RZ] ;  /* 0x00000000fffff984 */ /* 0x000fe20000000800 */
[----:B------:R-:W-:Y:S01]  /*2b20*/  @!PT LDS RZ, [RZ] ;  /* 0x00000000fffff984 */ /* 0x000fe20000000800 */
[----:B------:R-:W-:Y:S01]  /*2b30*/  @!PT LDS RZ, [RZ] ;  /* 0x00000000fffff984 */ /* 0x000fe20000000800 */
[----:B------:R-:W-:Y:S01]  /*2b40*/  @!PT LDS RZ, [RZ] ;  /* 0x00000000fffff984 */ /* 0x000fe20000000800 */
[----:B------:R2:W-:Y:S06]  /*2b50*/  MEMBAR.ALL.CTA ;  /* 0x0000000000007992 */ /* 0x0005ec0000008000 */
[----:B--2---:R-:W2:Y:S01]  /*2b60*/  FENCE.VIEW.ASYNC.S ;  /* 0x00000000000073c6 */ /* 0x004ea20000000000 */
[----:B------:R-:W-:Y:S01]  /*2b70*/  SEL R11, R11, RZ, P1 ;  /* 0x000000ff0b0b7207 */ /* 0x000fe20000800000 */
[----:B--2---:R2:W-:Y:S01]  /*2b80*/  SYNCS.ARRIVE.TRANS64.RED.A1T0 RZ, [R0+URZ], RZ ;  /* 0x000000ff00ff79a7 */ /* 0x0045e200081004ff */
[----:B-1----:R-:W-:-:S02]  /*2b90*/  LOP3.LUT P3, RZ, R6, 0x1, RZ, 0xc0, !PT ;  /* 0x0000000106ff7812 */ /* 0x002fc4000786c0ff */
[----:B------:R-:W-:-:S04]  /*2ba0*/  SEL R5, RZ, 0x1, P0 ;  /* 0x00000001ff057807 */ /* 0x000fc80000000000 */
[----:B------:R-:W-:Y:S02]  /*2bb0*/  LOP3.LUT R8, R8, R5, RZ, 0x3c, !PT ;  /* 0x0000000508087212 */ /* 0x000fe400078e3cff */
[----:B--2---:R-:W-:-:S04]  /*2bc0*/  SEL R0, RZ, 0x1, P1 ;  /* 0x00000001ff007807 */ /* 0x004fc80000800000 */
[----:B------:R-:W-:Y:S01]  /*2bd0*/  LOP3.LUT R9, R9, R0, RZ, 0x3c, !PT ;  /* 0x0000000009097212 */ /* 0x000fe200078e3cff */
[----:B------:R-:W-:Y:S06]  /*2be0*/  @P3 BRA `(.L_x_51) ;  /* 0xfffffffc002c3947 */ /* 0x000fec000383ffff */
[----:B------:R-:W-:Y:S01]  /*2bf0*/  ULEA UR5, UR6, UR37, 0x3 ;  /* 0x0000002506057291 */ /* 0x000fe2000f8e18ff */
[----:B------:R-:W-:-:S08]  /*2c00*/  SHF.L.U32 R3, R12, 0x1f, RZ ;  /* 0x0000001f0c037819 */ /* 0x000fd000000006ff */
[----:B------:R-:W1:Y:S02]  /*2c10*/  SYNCS.PHASECHK.TRANS64 P0, [UR5+0x70], R3 ;  /* 0x00007003ff0075a7 */ /* 0x000e640008001005 */
[----:B-1----:R-:W-:Y:S05]  /*2c20*/  @P0 BRA `(.L_x_52) ;  /* 0x0000000000080947 */ /* 0x002fea0003800000 */
[----:B------:R-:W1:Y:S02]  /*2c30*/  SYNCS.PHASECHK.TRANS64.TRYWAIT P0, [UR5+0x70], R3 ;  /* 0x00007003ff0075a7 */ /* 0x000e640008001105 */
[----:B-1----:R-:W-:Y:S05]  /*2c40*/  @!P0 BRA `(.L_x_53) ;  /* 0x0000004400d08947 */ /* 0x002fea0003800000 */
.L_x_52:
[----:B------:R-:W-:-:S04]  /*2c50*/  UIADD3 UR4, UPT, UPT, UR6, 0x1, URZ ;  /* 0x0000000106047890 */ /* 0x000fc8000fffe0ff */
[----:B------:R-:W-:-:S04]  /*2c60*/  UISETP.NE.AND UP0, UPT, UR4, 0x2, UPT ;  /* 0x000000020400788c */ /* 0x000fc8000bf05270 */
[----:B------:R-:W-:Y:S02]  /*2c70*/  USEL UR7, URZ, 0x1, UP0 ;  /* 0x00000001ff077887 */ /* 0x000fe40008000000 */
[----:B------:R-:W-:-:S04]  /*2c80*/  USEL UR4, UR4, URZ, UP0 ;  /* 0x000000ff04047287 */ /* 0x000fc80008000000 */
[----:B------:R-:W-:Y:S01]  /*2c90*/  ULEA UR4, UR4, UR37, 0x3 ;  /* 0x0000002504047291 */ /* 0x000fe2000f8e18ff */
[----:B-1----:R-:W-:-:S04]  /*2ca0*/  LOP3.LUT R3, R12, UR7, RZ, 0x3c, !PT ;  /* 0x000000070c037c12 */ /* 0x002fc8000f8e3cff */
[----:B------:R-:W-:-:S04]  /*2cb0*/  SHF.L.U32 R0, R3, 0x1f, RZ ;  /* 0x0000001f03007819 */ /* 0x000fc800000006ff */
[----:B------:R-:W1:Y:S02]  /*2cc0*/  SYNCS.PHASECHK.TRANS64 P0, [UR4+0x70], R0 ;  /* 0x00007000ff0075a7 */ /* 0x000e640008001004 */
[----:B-1----:R-:W-:Y:S05]  /*2cd0*/  @P0 EXIT ;  /* 0x000000000000094d */ /* 0x002fea0003800000 */
[----:B------:R-:W-:Y:S02]  /*2ce0*/  SHF.L.U32 R3, R3, 0x1f, RZ ;  /* 0x0000001f03037819 */ /* 0x000fe400000006ff */
[----:B------:R-:W-:-:S07]  /*2cf0*/  MOV R0, UR4 ;  /* 0x0000000400007c02 */ /* 0x000fce0008000f00 */
.L_x_54:
[----:B-1----:R1:W2:Y:S02]  /*2d00*/  SYNCS.PHASECHK.TRANS64.TRYWAIT P0, [R0+URZ+0x70], R3 ;  /* 0x00007003000075a7 */ /* 0x0022a400080011ff */
[----:B--2---:R-:W-:Y:S05]  /*2d10*/  @!P0 NANOSLEEP.SYNCS 0x989680 ;  /* 0x009896800000895d */ /* 0x004fea0003900000 */
[----:B------:R-:W2:Y:S02]  /*2d20*/  @!P0 SYNCS.PHASECHK.TRANS64 P0, [R0+URZ+0x70], R3 ;  /* 0x00007003000085a7 */ /* 0x000ea400080010ff */
[----:B--2---:R-:W-:Y:S05]  /*2d30*/  @P0 EXIT ;  /* 0x000000000000094d */ /* 0x004fea0003800000 */
[----:B------:R-:W-:Y:S05]  /*2d40*/  BRA `(.L_x_54) ;  /* 0xfffffffc00ec7947 */ /* 0x000fea000383ffff */
.L_x_47:
[----:B------:R-:W-:Y:S05]  /*2d50*/  BRA.U UP4, `(.L_x_55) ;  /* 0x0000001104a07547 */ /* 0x000fea000b800000 */
[----:B------:R-:W-:Y:S01]  /*2d60*/  UMOV UR6, 0x40 ;  /* 0x0000004000067882 */ /* 0x000fe20000000000 */
[----:B------:R-:W-:Y:S01]  /*2d70*/  NOP ;  /* 0x0000000000007918 */ /* 0x000fe20000000000 */
[----:B------:R-:W-:Y:S01]  /*2d80*/  ULEA UR6, UR37, UR6, 0x18 ;  /* 0x0000000625067291 */ /* 0x000fe2000f8ec0ff */
[----:B------:R-:W-:Y:S02]  /*2d90*/  UMOV UR7, 0x400 ;  /* 0x0000040000077882 */ /* 0x000fe40000000000 */
[----:B------:R-:W-:-:S06]  /*2da0*/  ULEA UR37, UR37, UR7, 0x18 ;  /* 0x0000000725257291 */ /* 0x000fcc000f8ec0ff */
[----:B------:R-:W1:Y:S02]  /*2db0*/  LDS.U8 R2, [UR6+0x1c] ;  /* 0x00001c06ff027984 */ /* 0x000e640008000000 */
[----:B-1----:R-:W-:-:S13]  /*2dc0*/  ISETP.NE.AND P0, PT, R2, RZ, PT ;  /* 0x000000ff0200720c */ /* 0x002fda0003f05270 */
[----:B------:R-:W-:Y:S05]  /*2dd0*/  @P0 BRA `(.L_x_56) ;  /* 0x0000000400080947 */ /* 0x000fea0003800000 */
[----:B------:R-:W-:Y:S02]  /*2de0*/  UISETP.NE.U32.AND UP0, UPT, UR5, 0x1, UPT ;  /* 0x000000010500788c */ /* 0x000fe4000bf05070 */
[----:B------:R-:W-:-:S07]  /*2df0*/  UIADD3 UR8, UPT, UPT, UR6, 0x8, URZ ;  /* 0x0000000806087890 */ /* 0x000fce000fffe0ff */
[----:B------:R-:W-:Y:S05]  /*2e00*/  BRA.U !UP0, `(.L_x_57) ;  /* 0x00000001089c7547 */ /* 0x000fea000b800000 */
[----:B------:R-:W-:Y:S01]  /*2e10*/  ELECT P0, URZ, PT ;  /* 0x0000000000ff782f */ /* 0x000fe20003800000 */
[----:B------:R-:W-:-:S12]  /*2e20*/  BSSY B0, `(.L_x_57) ;  /* 0x0000025000007945 */ /* 0x000fd80003800000 */
[----:B------:R-:W-:Y:S05]  /*2e30*/  @!P0 BRA `(.L_x_58) ;  /* 0x00000000008c8947 */ /* 0x000fea0003800000 */
[----:B------:R-:W-:-:S05]  /*2e40*/  UMOV UR7, 0x10 ;  /* 0x0000001000077882 */ /* 0x000fca0000000000 */
[----:B------:R-:W-:Y:S04]  /*2e50*/  DEPBAR.LE SB1, 0x36 ;  /* 0x00009d800000791a */ /* 0x000fe80000000000 */
[----:B------:R-:W1:Y:S02]  /*2e60*/  UTCATOMSWS.2CTA.FIND_AND_SET.ALIGN UP1, UR7, UR7 ;  /* 0x00000007000775e3 */ /* 0x000e640008220800 */
[----:B-1----:R-:W-:Y:S01]  /*2e70*/  MOV R11, UR7 ;  /* 0x00000007000b7c02 */ /* 0x002fe20008000f00 */
[----:B------:R-:W-:Y:S06]  /*2e80*/  BRA.U UP1, `(.L_x_59) ;  /* 0x0000000101187547 */ /* 0x000fec000b800000 */
.L_x_60:
[----:B------:R-:W-:Y:S05]  /*2e90*/  NANOSLEEP 0x64 ;  /* 0x000000640000795d */ /* 0x000fea0003800000 */
[----:B------:R-:W-:-:S05]  /*2ea0*/  UMOV UR7, 0x10 ;  /* 0x0000001000077882 */ /* 0x000fca0000000000 */
[----:B------:R-:W-:Y:S04]  /*2eb0*/  DEPBAR.LE SB1, 0x36 ;  /* 0x00009d800000791a */ /* 0x000fe80000000000 */
[----:B------:R-:W1:Y:S02]  /*2ec0*/  UTCATOMSWS.2CTA.FIND_AND_SET.ALIGN UP1, UR7, UR7 ;  /* 0x00000007000775e3 */ /* 0x000e640008220800 */
[----:B-1----:R-:W-:Y:S01]  /*2ed0*/  MOV R11, UR7 ;  /* 0x00000007000b7c02 */ /* 0x002fe20008000f00 */
[----:B------:R-:W-:Y:S05]  /*2ee0*/  BRA.U !UP1, `(.L_x_60) ;  /* 0xfffffffd09e87547 */ /* 0x000fea000b83ffff */
.L_x_59:
[----:B------:R-:W1:Y:S01]  /*2ef0*/  LDS R5, [UR6+0x10] ;  /* 0x00001006ff057984 */ /* 0x000e620008000800 */
[----:B------:R-:W-:Y:S01]  /*2f00*/  IMAD.U32 R3, RZ, RZ, UR37 ;  /* 0x00000025ff037e24 */ /* 0x000fe2000f8e00ff */
[----:B------:R-:W-:-:S03]  /*2f10*/  MOV R2, UR4 ;  /* 0x0000000400027c02 */ /* 0x000fc60008000f00 */
[----:B------:R-:W-:Y:S01]  /*2f20*/  VIADD R3, R3, 0x110 ;  /* 0x0000011003037836 */ /* 0x000fe20000000000 */
[----:B-1----:R-:W-:-:S04]  /*2f30*/  SHF.L.U32 R5, R5, 0x1f, RZ ;  /* 0x0000001f05057819 */ /* 0x002fc800000006ff */
[----:B------:R-:W1:Y:S02]  /*2f40*/  SYNCS.PHASECHK.TRANS64.TRYWAIT P0, [UR6+0x8], R5 ;  /* 0x00000805ff0075a7 */ /* 0x000e640008001106 */
[----:B-1----:R-:W-:Y:S05]  /*2f50*/  @P0 BRA `(.L_x_61) ;  /* 0x0000000000080947 */ /* 0x002fea0003800000 */
[----:B------:R-:W1:Y:S02]  /*2f60*/  SYNCS.PHASECHK.TRANS64.TRYWAIT P0, [UR6+0x8], R5 ;  /* 0x00000805ff0075a7 */ /* 0x000e640008001106 */
[----:B-1----:R-:W-:Y:S05]  /*2f70*/  @!P0 BRA `(.L_x_62) ;  /* 0x00000044001c8947 */ /* 0x002fea0003800000 */
.L_x_61:
[----:B-1----:R-:W-:Y:S01]  /*2f80*/  HFMA2 R4, -RZ, RZ, 0, 5.9604644775390625e-08 ;  /* 0x00000001ff047431 */ /* 0x002fe200000001ff */
[----:B------:R-:W-:Y:S01]  /*2f90*/  UPRMT UR7, UR4, 0x654, UR8 ;  /* 0x0000065404077896 */ /* 0x000fe20008000008 */
[----:B------:R-:W-:Y:S01]  /*2fa0*/  IMAD.MOV.U32 R6, RZ, RZ, 0xffff ;  /* 0x0000ffffff067424 */ /* 0x000fe200078e00ff */
[----:B------:R-:W-:Y:S01]  /*2fb0*/  PRMT R2, R2, 0x654, R3 ;  /* 0x0000065402027816 */ /* 0x000fe20000000003 */
[----:B------:R-:W-:Y:S02]  /*2fc0*/  IMAD.MOV.U32 R5, RZ, RZ, 0x4 ;  /* 0x00000004ff057424 */ /* 0x000fe400078e00ff */
[----:B------:R-:W-:Y:S01]  /*2fd0*/  IMAD.SHL.U32 R9, R11, 0x20, RZ ;  /* 0x000000200b097824 */ /* 0x000fe200078e00ff */
[----:B------:R-:W-:Y:S02]  /*2fe0*/  MOV R3, UR7 ;  /* 0x0000000700037c02 */ /* 0x000fe40008000f00 */
[-C--:B------:R-:W-:Y:S01]  /*2ff0*/  SHF.L.U32 R7, R6, R11.reuse, RZ ;  /* 0x0000000b06077219 */ /* 0x080fe200000006ff */
[----:B------:R1:W-:Y:S01]  /*3000*/  SYNCS.ARRIVE.TRANS64.RED RZ, [UR7], R5 ;  /* 0x00000005ffff79a7 */ /* 0x0003e20008000407 */
[----:B------:R-:W-:Y:S01]  /*3010*/  SHF.L.U32 R6, R4, R11, RZ ;  /* 0x0000000b04067219 */ /* 0x000fe200000006ff */
[----:B------:R1:W-:Y:S04]  /*3020*/  STS [UR37+0x110], R9 ;  /* 0x00011009ff007988 */ /* 0x0003e80008000825 */
[----:B------:R1:W-:Y:S04]  /*3030*/  STAS [R2.64], R11 ;  /* 0x0000000b02007dbd */ /* 0x0003e8000c0008ff */
[----:B------:R1:W-:Y:S04]  /*3040*/  ATOMS.OR RZ, [UR6+0x14], R7 ;  /* 0x00001407ffff798c */ /* 0x0003e8000b000006 */
[----:B------:R1:W-:Y:S04]  /*3050*/  ATOMS.OR RZ, [UR6+0x18], R6 ;  /* 0x00001806ffff798c */ /* 0x0003e8000b000006 */
[----:B------:R1:W-:Y:S02]  /*3060*/  ATOMS.XOR RZ, [UR6+0x10], R4 ;  /* 0x00001004ffff798c */ /* 0x0003e4000b800006 */
.L_x_58:
[----:B------:R-:W-:Y:S05]  /*3070*/  BSYNC B0 ;  /* 0x0000000000007941 */ /* 0x000fea0003800000 */
.L_x_57:
[----:B------:R-:W-:Y:S05]  /*3080*/  BRA.U UP0, `(.L_x_63) ;  /* 0x00000001006c7547 */ /* 0x000fea000b800000 */
[----:B------:R-:W-:-:S03]  /*3090*/  UMOV UR7, 0xffffffff ;  /* 0xffffffff00077882 */ /* 0x000fc60000000000 */
[----:B------:R-:W-:Y:S05]  /*30a0*/  BRA.DIV UR7, `(.L_x_64) ;  /* 0x0000004207e87947 */ /* 0x000fea000b800000 */
[----:B------:R-:W-:-:S13]  /*30b0*/  ELECT P6, URZ, PT ;  /* 0x0000000000ff782f */ /* 0x000fda00038c0000 */
.L_x_130:
[----:B------:R-:W-:Y:S05]  /*30c0*/  @!P6 BRA `(.L_x_63) ;  /* 0x00000000005ce947 */ /* 0x000fea0003800000 */
[----:B-1----:R-:W1:Y:S02]  /*30d0*/  LDS R3, [UR6+0x10] ;  /* 0x00001006ff037984 */ /* 0x002e640008000800 */
[----:B-1----:R-:W-:-:S04]  /*30e0*/  SHF.L.U32 R3, R3, 0x1f, RZ ;  /* 0x0000001f03037819 */ /* 0x002fc800000006ff */
[----:B------:R-:W1:Y:S02]  /*30f0*/  SYNCS.PHASECHK.TRANS64.TRYWAIT P0, [UR6+0x8], R3 ;  /* 0x00000803ff0075a7 */ /* 0x000e640008001106 */
[----:B-1----:R-:W-:Y:S05]  /*3100*/  @P0 BRA `(.L_x_65) ;  /* 0x0000000000080947 */ /* 0x002fea0003800000 */
[----:B------:R-:W1:Y:S02]  /*3110*/  SYNCS.PHASECHK.TRANS64.TRYWAIT P0, [UR6+0x8], R3 ;  /* 0x00000803ff0075a7 */ /* 0x000e640008001106 */
[----:B-1----:R-:W-:Y:S05]  /*3120*/  @!P0 BRA `(.L_x_66) ;  /* 0x0000004000e88947 */ /* 0x002fea0003800000 */
.L_x_65:
[----:B------:R-:W2:Y:S01]  /*3130*/  LDS R5, [UR37+0x110] ;  /* 0x00011025ff057984 */ /* 0x000ea20008000800 */
[----:B-1----:R-:W-:Y:S02]  /*3140*/  HFMA2 R2, -RZ, RZ, 0, 5.9604644775390625e-08 ;  /* 0x00000001ff027431 */ /* 0x002fe400000001ff */
[----:B------:R-:W-:Y:S01]  /*3150*/  IMAD.MOV.U32 R3, RZ, RZ, 0xffff ;  /* 0x0000ffffff037424 */ /* 0x000fe200078e00ff */
[----:B------:R-:W-:Y:S01]  /*3160*/  UPRMT UR7, UR4, 0x654, UR8 ;  /* 0x0000065404077896 */ /* 0x000fe20008000008 */
[----:B--2---:R-:W-:-:S03]  /*3170*/  IMAD.SHL.U32 R4, R5, 0x20, RZ ;  /* 0x0000002005047824 */ /* 0x004fc600078e00ff */
[-C--:B------:R-:W-:Y:S02]  /*3180*/  SHF.L.U32 R3, R3, R5.reuse, RZ ;  /* 0x0000000503037219 */ /* 0x080fe400000006ff */
[----:B------:R-:W-:Y:S01]  /*3190*/  SHF.L.U32 R5, R2, R5, RZ ;  /* 0x0000000502057219 */ /* 0x000fe200000006ff */
[----:B------:R2:W-:Y:S04]  /*31a0*/  STS [UR37+0x110], R4 ;  /* 0x00011004ff007988 */ /* 0x0005e80008000825 */
[----:B------:R2:W-:Y:S04]  /*31b0*/  ATOMS.OR RZ, [UR6+0x14], R3 ;  /* 0x00001403ffff798c */ /* 0x0005e8000b000006 */
[----:B------:R2:W-:Y:S01]  /*31c0*/  ATOMS.OR RZ, [UR6+0x18], R5 ;  /* 0x00001805ffff798c */ /* 0x0005e2000b000006 */
[----:B------:R-:W-:Y:S03]  /*31d0*/  SYNCS.ARRIVE.TRANS64.RED.A1T0 RZ, [UR7], RZ ;  /* 0x000000ffffff79a7 */ /* 0x000fe60008100407 */
[----:B------:R2:W-:Y:S01]  /*31e0*/  ATOMS.XOR RZ, [UR6+0x10], R2 ;  /* 0x00001002ffff798c */ /* 0x0005e2000b800006 */
[----:B------:R-:W-:Y:S05]  /*31f0*/  BRA `(.L_x_63) ;  /* 0x0000000000107947 */ /* 0x000fea0003800000 */
.L_x_56:
[----:B------:R-:W-:-:S05]  /*3200*/  MOV R2, 0xffffffff ;  /* 0xffffffff00027802 */ /* 0x000fca0000000f00 */
[----:B------:R1:W-:Y:S02]  /*3210*/  STS [UR37+0x110], R2 ;  /* 0x00011002ff007988 */ /* 0x0003e40008000825 */
[----:B-1----:R-:W-:Y:S02]  /*3220*/  MOV R2, 0x3240 ;  /* 0x0000324000027802 */ /* 0x002fe40000000f00 */
[----:B-----5:R-:W-:Y:S05]  /*3230*/  CALL.REL.NOINC `($__internal_1_$__cuda_sm10x_tcgen05_guardrail_trap_phase_invalid_during_alloc) ;  /* 0x0000004400f07944 */ /* 0x020fea0003c00000 */
.L_x_63:
[----:B------:R-:W-:Y:S05]  /*3240*/  WARPSYNC.ALL ;  /* 0x0000000000007948 */ /* 0x000fea0003800000 */
[----:B------:R-:W3:Y:S01]  /*3250*/  S2UR UR8, SR_CgaCtaId ;  /* 0x00000000000879c3 */ /* 0x000ee20000008800 */
[----:B------:R-:W-:Y:S01]  /*3260*/  UMOV UR6, 0x400 ;  /* 0x0000040000067882 */ /* 0x000fe20000000000 */
[----:B------:R-:W-:-:S06]  /*3270*/  NOP ;  /* 0x0000000000007918 */ /* 0x000fcc0000000000 */
[----:B------:R-:W-:Y:S06]  /*3280*/  BAR.ARV 0x6, 0xa0 ;  /* 0x0182800000007b1d */ /* 0x000fec0000002000 */
[----:B------:R-:W-:Y:S01]  /*3290*/  LOP3.LUT R0, R0, 0xffff, RZ, 0xc0, !PT ;  /* 0x0000ffff00007812 */ /* 0x000fe200078ec0ff */
[----:B-1----:R-:W-:Y:S01]  /*32a0*/  IMAD.MOV.U32 R9, RZ, RZ, 0x1 ;  /* 0x00000001ff097424 */ /* 0x002fe200078e00ff */
[----:B------:R-:W-:Y:S01]  /*32b0*/  LOP3.LUT R8, R8, 0xffff, RZ, 0xc0, !PT ;  /* 0x0000ffff08087812 */ /* 0x000fe200078ec0ff */
[----:B------:R-:W-:Y:S01]  /*32c0*/  UMOV UR22, URZ ;  /* 0x000000ff00167c82 */ /* 0x000fe20008000000 */
[----:B------:R-:W-:Y:S01]  /*32d0*/  R2UR UR12, R0 ;  /* 0x00000000000c72ca */ /* 0x000fe200000e0000 */
[----:B------:R-:W-:Y:S01]  /*32e0*/  UMOV UR21, URZ ;  /* 0x000000ff00157c82 */ /* 0x000fe20008000000 */
[----:B------:R-:W-:Y:S01]  /*32f0*/  R2UR UR13, R8 ;  /* 0x00000000080d72ca */ /* 0x000fe200000e0000 */
[----:B------:R-:W-:Y:S01]  /*3300*/  IMAD.MOV.U32 R8, RZ, RZ, RZ ;  /* 0x000000ffff087224 */ /* 0x000fe200078e00ff */
[----:B------:R-:W-:Y:S01]  /*3310*/  UMOV UR20, URZ ;  /* 0x000000ff00147c82 */ /* 0x000fe20008000000 */
[----:B------:R-:W-:-:S02]  /*3320*/  UISETP.NE.AND UP2, UPT, UR5, URZ, UPT ;  /* 0x000000ff0500728c */ /* 0x000fc4000bf45270 */
[----:B---3--:R-:W-:Y:S01]  /*3330*/  ULEA UR8, UR8, UR6, 0x18 ;  /* 0x0000000608087291 */ /* 0x008fe2000f8ec0ff */
[----:B------:R-:W1:Y:S03]  /*3340*/  LDCU UR6, c[0x0][0x38c] ;  /* 0x00007180ff0677ac */ /* 0x000e660008000800 */
[----:B------:R-:W-:Y:S02]  /*3350*/  UIADD3 UR14, UPT, UPT, UR8, 0x4400, URZ ;  /* 0x00004400080e7890 */ /* 0x000fe4000fffe0ff */
[----:B------:R-:W-:-:S03]  /*3360*/  UIADD3 UR15, UPT, UPT, UR8, 0xc400, URZ ;  /* 0x0000c400080f7890 */ /* 0x000fc6000fffe0ff */
[----:B--2---:R-:W2:Y:S01]  /*3370*/  LDS R2, [UR8+0x110] ;  /* 0x00011008ff027984 */ /* 0x004ea20008000800 */
[----:B------:R-:W-:Y:S02]  /*3380*/  USHF.R.U32.HI UR14, URZ, 0x4, UR14 ;  /* 0x00000004ff0e7899 */ /* 0x000fe4000801160e */
[----:B------:R-:W-:Y:S02]  /*3390*/  USHF.R.U32.HI UR15, URZ, 0x4, UR15 ;  /* 0x00000004ff0f7899 */ /* 0x000fe4000801160f */
[----:B------:R-:W-:Y:S02]  /*33a0*/  ULOP3.LUT UR14, UR14, 0x3fff, URZ, 0xc0, !UPT ;  /* 0x00003fff0e0e7892 */ /* 0x000fe4000f8ec0ff */
[----:B------:R-:W-:Y:S02]  /*33b0*/  ULOP3.LUT UR15, UR15, 0x3fff, URZ, 0xc0, !UPT ;  /* 0x00003fff0f0f7892 */ /* 0x000fe4000f8ec0ff */
[----:B------:R-:W-:Y:S02]  /*33c0*/  ULOP3.LUT UR14, UR14, 0x10000, URZ, 0xfc, !UPT ;  /* 0x000100000e0e7892 */ /* 0x000fe4000f8efcff */
[----:B-1----:R-:W-:-:S02]  /*33d0*/  UIADD3 UR6, UPT, UPT, UR6, 0x3f, URZ ;  /* 0x0000003f06067890 */ /* 0x002fc4000fffe0ff */
[----:B------:R-:W-:Y:S02]  /*33e0*/  ULOP3.LUT UR15, UR15, 0x10000, URZ, 0xfc, !UPT ;  /* 0x000100000f0f7892 */ /* 0x000fe4000f8efcff */
[----:B------:R-:W-:Y:S01]  /*33f0*/  USHF.R.S32.HI UR7, URZ, 0x1f, UR6 ;  /* 0x0000001fff077899 */ /* 0x000fe20008011406 */
[----:B------:R-:W-:Y:S01]  /*3400*/  UMOV UR28, 0x0 ;  /* 0x00000000001c7882 */ /* 0x000fe20000000000 */
[----:B------:R-:W-:Y:S02]  /*3410*/  UMOV UR29, 0x10100010 ;  /* 0x10100010001d7882 */ /* 0x000fe40000000000 */
[----:B------:R-:W-:Y:S01]  /*3420*/  ULEA.HI UR7, UR7, UR6, URZ, 0x6 ;  /* 0x0000000607077291 */ /* 0x000fe2000f8f30ff */
[----:B------:R-:W-:Y:S01]  /*3430*/  UMOV UR26, 0x0 ;  /* 0x00000000001a7882 */ /* 0x000fe20000000000 */
[----:B------:R-:W-:Y:S02]  /*3440*/  UMOV UR27, 0x10100010 ;  /* 0x10100010001b7882 */ /* 0x000fe40000000000 */
[----:B------:R-:W-:-:S04]  /*3450*/  USHF.R.S32.HI UR7, URZ, 0x6, UR7 ;  /* 0x00000006ff077899 */ /* 0x000fc80008011407 */
[----:B------:R-:W-:-:S04]  /*3460*/  UISETP.LT.AND UP0, UPT, UR7, 0x1, UPT ;  /* 0x000000010700788c */ /* 0x000fc8000bf01270 */
[----:B------:R-:W-:Y:S01]  /*3470*/  USEL UR23, UR7, 0x1, !UP0 ;  /* 0x0000000107177887 */ /* 0x000fe2000c000000 */
[----:B--2---:R-:W-:Y:S02]  /*3480*/  R2UR UR24, R2 ;  /* 0x00000000021872ca */ /* 0x004fe400000e0000 */
[----:B------:R-:W-:-:S13]  /*3490*/  CS2R R2, SRZ ;  /* 0x0000000000027805 */ /* 0x000fda000001ff00 */
.L_x_74:
[C---:B------:R-:W-:Y:S02]  /*34a0*/  LEA R0, R8.reuse, UR8, 0x3 ;  /* 0x0000000808007c11 */ /* 0x040fe4000f8e18ff */
[----:B------:R-:W-:Y:S02]  /*34b0*/  SHF.L.U32 R5, R3, 0x1f, RZ ;  /* 0x0000001f03057819 */ /* 0x000fe400000006ff */
[----:B------:R-:W-:Y:S02]  /*34c0*/  LEA R4, R8, UR8, 0x4 ;  /* 0x0000000808047c11 */ /* 0x000fe4000f8e20ff */
[----:B------:R-:W1:Y:S02]  /*34d0*/  SYNCS.PHASECHK.TRANS64.TRYWAIT P0, [R0+URZ+0x60], R5 ;  /* 0x00006005000075a7 */ /* 0x000e6400080011ff */
[----:B-1-34-:R-:W-:Y:S05]  /*34e0*/  @!P0 BRA `(.L_x_67) ;  /* 0x0000004000108947 */ /* 0x01afea0003800000 */
.L_x_131:
[----:B-1----:R-:W1:Y:S01]  /*34f0*/  LDS.128 R4, [R4+0xf0] ;  /* 0x0000f00004047984 */ /* 0x002e620000000c00 */
[----:B------:R-:W-:Y:S02]  /*3500*/  VIADD R0, R0, 0x70 ;  /* 0x0000007000007836 */ /* 0x000fe40000000000 */
[----:B------:R-:W-:Y:S01]  /*3510*/  VIADD R8, R8, 0x1 ;  /* 0x0000000108087836 */ /* 0x000fe20000000000 */
[----:B------:R-:W-:Y:S01]  /*3520*/  @!PT LDS RZ, [RZ] ;  /* 0x00000000fffff984 */ /* 0x000fe20000000800 */
[----:B------:R-:W-:Y:S01]  /*3530*/  @!PT LDS RZ, [RZ] ;  /* 0x00000000fffff984 */ /* 0x000fe20000000800 */
[----:B------:R-:W-:Y:S01]  /*3540*/  @!PT LDS RZ, [RZ] ;  /* 0x00000000fffff984 */ /* 0x000fe20000000800 */
[----:B------:R-:W-:Y:S01]  /*3550*/  @!PT LDS RZ, [RZ] ;  /* 0x00000000fffff984 */ /* 0x000fe20000000800 */
[----:B------:R2:W-:Y:S06]  /*3560*/  MEMBAR.ALL.CTA ;  /* 0x0000000000007992 */ /* 0x0005ec0000008000 */
[----:B--2---:R-:W2:Y:S01]  /*3570*/  FENCE.VIEW.ASYNC.S ;  /* 0x00000000000073c6 */ /* 0x004ea20000000000 */
[----:B------:R-:W-:-:S04]  /*3580*/  PRMT R0, RZ, 0x654, R0 ;  /* 0x00000654ff007816 */ /* 0x000fc80000000000 */
[----:B--2---:R2:W-:Y:S01]  /*3590*/  SYNCS.ARRIVE.TRANS64.RED.A1T0 RZ, [R0+URZ], RZ ;  /* 0x000000ff00ff79a7 */ /* 0x0045e200081004ff */
[----:B-1----:R-:W-:Y:S01]  /*35a0*/  LOP3.LUT P1, RZ, R6, 0x1, RZ, 0xc0, !PT ;  /* 0x0000000106ff7812 */ /* 0x002fe2000782c0ff */
[----:B--2---:R-:W-:-:S12]  /*35b0*/  BRA.U UP2, `(.L_x_68) ;  /* 0x0000000102e07547 */ /* 0x004fd8000b800000 */
[----:B------:R-:W1:Y:S01]  /*35c0*/  LDCU UR6, c[0x0][0x38c] ;  /* 0x00007180ff0677ac */ /* 0x000e620008000800 */
[----:B------:R-:W-:Y:S02]  /*35d0*/  PLOP3.LUT P2, PT, PT, PT, PT, 0x80, 0x8 ;  /* 0x000000000008781c */ /* 0x000fe40003f4f070 */
[----:B------:R-:W-:Y:S01]  /*35e0*/  SHF.L.U32 R5, R9, 0x1f, RZ ;  /* 0x0000001f09057819 */ /* 0x000fe200000006ff */
[----:B------:R-:W-:Y:S02]  /*35f0*/  ULEA UR10, UR22, UR8, 0x3 ;  /* 0x00000008160a7291 */ /* 0x000fe4000f8e18ff */
[----:B------:R-:W-:Y:S02]  /*3600*/  ULEA UR11, UR22, UR24, 0x6 ;  /* 0x00000018160b7291 */ /* 0x000fe4000f8e30ff */
[----:B-1----:R-:W-:-:S06]  /*3610*/  UISETP.GE.AND UP0, UPT, UR6, 0x1, UPT ;  /* 0x000000010600788c */ /* 0x002fcc000bf06270 */
[----:B------:R-:W-:-:S05]  /*3620*/  PLOP3.LUT P0, PT, PT, PT, UP0, 0x80, 0x8 ;  /* 0x000000000008781c */ /* 0x000fca0003f0f008 */
[----:B------:R-:W-:-:S08]  /*3630*/  @UP0 ULEA UR6, UR21, UR8, 0x3 ;  /* 0x0000000815060291 */ /* 0x000fd0000f8e18ff */
[----:B------:R-:W-:-:S04]  /*3640*/  @P0 SHF.L.U32 R0, R2, 0x1f, RZ ;  /* 0x0000001f02000819 */ /* 0x000fc800000006ff */
[----:B------:R1:W2:Y:S01]  /*3650*/  @P0 SYNCS.PHASECHK.TRANS64.TRYWAIT P2, [UR6], R0 ;  /* 0x00000000ff0005a7 */ /* 0x0002a20008041106 */
[----:B------:R-:W3:Y:S02]  /*3660*/  SYNCS.PHASECHK.TRANS64.TRYWAIT P0, [UR10+0xa0], R5 ;  /* 0x0000a005ff0075a7 */ /* 0x000ee4000800110a */
[----:B-123--:R-:W-:Y:S05]  /*3670*/  @!P0 BRA `(.L_x_69) ;  /* 0x0000003c00c08947 */ /* 0x00efea0003800000 */
.L_x_133:
[----:B------:R-:W-:Y:S01]  /*3680*/  UMOV UR19, UR20 ;  /* 0x0000001400137c82 */ /* 0x000fe20008000000 */
[----:B------:R-:W-:Y:S05]  /*3690*/  BRA.U !UP0, `(.L_x_70) ;  /* 0x0000000108987547 */ /* 0x000fea000b800000 */
[----:B------:R-:W-:Y:S02]  /*36a0*/  UIADD3 UR19, UPT, UPT, UR23, UR20, URZ ;  /* 0x0000001417137290 */ /* 0x000fe4000fffe0ff */
[----:B------:R-:W-:Y:S01]  /*36b0*/  UPLOP3.LUT UP3, UPT, UPT, UPT, UPT, 0x40, 0x4 ;  /* 0x000000000004789c */ /* 0x000fe20003f6e870 */
[----:B------:R-:W-:Y:S01]  /*36c0*/  UMOV UR18, UR7 ;  /* 0x0000000700127c82 */ /* 0x000fe20008000000 */
[----:B------:R-:W-:-:S09]  /*36d0*/  UMOV UR17, UR21 ;  /* 0x0000001500117c82 */ /* 0x000fd20008000000 */
.L_x_73:
[----:B--2---:R-:W-:Y:S01]  /*36e0*/  ULEA UR9, UR17, UR8, 0x3 ;  /* 0x0000000811097291 */ /* 0x004fe2000f8e18ff */
[----:B---3--:R-:W-:Y:S11]  /*36f0*/  @P2 BRA `(.L_x_71) ;  /* 0x00000000000c2947 */ /* 0x008ff60003800000 */
[----:B-1----:R-:W-:Y:S04]  /*3700*/  SHF.L.U32 R5, R2, 0x1f, RZ ;  /* 0x0000001f02057819 */ /* 0x002fe800000006ff */
[----:B------:R-:W1:Y:S02]  /*3710*/  SYNCS.PHASECHK.TRANS64.TRYWAIT P0, [UR9], R5 ;  /* 0x00000005ff0075a7 */ /* 0x000e640008001109 */
[----:B-1----:R-:W-:Y:S05]  /*3720*/  @!P0 BRA `(.L_x_72) ;  /* 0x0000003c00ac8947 */ /* 0x002fea0003800000 */
.L_x_71:
[----:B------:R-:W-:Y:S01]  /*3730*/  UISETP.NE.AND UP0, UPT, UR18, 0x1, UPT ;  /* 0x000000011200788c */ /* 0x000fe2000bf05270 */
[----:B------:R-:W-:Y:S01]  /*3740*/  PLOP3.LUT P2, PT, PT, PT, PT, 0x80, 0x8 ;  /* 0x000000000008781c */ /* 0x000fe20003f4f070 */
[----:B------:R-:W-:Y:S02]  /*3750*/  UIADD3 UR21, UPT, UPT, UR17, 0x1, URZ ;  /* 0x0000000111157890 */ /* 0x000fe4000fffe0ff */
[----:B------:R-:W-:Y:S02]  /*3760*/  ULEA UR30, UR17, UR15, 0x7 ;  /* 0x0000000f111e7291 */ /* 0x000fe4000f8e38ff */
[----:B------:R-:W-:Y:S01]  /*3770*/  UISETP.NE.AND UP1, UPT, UR21, 0x4, UPT ;  /* 0x000000041500788c */ /* 0x000fe2000bf25270 */
[----:B------:R-:W-:Y:S01]  /*3780*/  PLOP3.LUT P0, PT, PT, PT, UP0, 0x80, 0x8 ;  /* 0x000000000008781c */ /* 0x000fe20003f0f008 */
[----:B------:R-:W-:Y:S02]  /*3790*/  ULEA UR32, UR17, UR14, 0x9 ;  /* 0x0000000e11207291 */ /* 0x000fe4000f8e48ff */
[----:B------:R-:W-:Y:S02]  /*37a0*/  USEL UR16, URZ, 0x1, UP1 ;  /* 0x00000001ff107887 */ /* 0x000fe40008800000 */
[----:B------:R-:W-:Y:S02]  /*37b0*/  USEL UR21, UR21, URZ, UP1 ;  /* 0x000000ff15157287 */ /* 0x000fe40008800000 */
[----:B------:R-:W-:Y:S02]  /*37c0*/  UIADD3 UR36, UPT, UPT, UR30, 0x2, URZ ;  /* 0x000000021e247890 */ /* 0x000fe4000fffe0ff */
[----:B------:R-:W-:Y:S01]  /*37d0*/  @UP0 ULEA UR6, UR21, UR8, 0x3 ;  /* 0x0000000815060291 */ /* 0x000fe2000f8e18ff */
[----:B------:R-:W-:Y:S01]  /*37e0*/  LOP3.LUT R2, R2, UR16, RZ, 0x3c, !PT ;  /* 0x0000001002027c12 */ /* 0x000fe2000f8e3cff */
[----:B------:R-:W-:Y:S02]  /*37f0*/  UIADD3 UR34, UPT, UPT, UR32, 0x2, URZ ;  /* 0x0000000220227890 */ /* 0x000fe4000fffe0ff */
[----:B------:R-:W-:Y:S01]  /*3800*/  UIADD3 UR9, UPT, UPT, UR9, 0x20, URZ ;  /* 0x0000002009097890 */ /* 0x000fe2000fffe0ff */
[----:B-1----:R-:W-:Y:S01]  /*3810*/  @P0 SHF.L.U32 R0, R2, 0x1f, RZ ;  /* 0x0000001f02000819 */ /* 0x002fe200000006ff */
[----:B------:R-:W-:Y:S01]  /*3820*/  UMOV UR31, 0x80004020 ;  /* 0x80004020001f7882 */ /* 0x000fe20000000000 */
[----:B------:R-:W-:Y:S01]  /*3830*/  UMOV UR33, 0x80004020 ;  /* 0x8000402000217882 */ /* 0x000fe20000000000 */
[----:B------:R-:W-:Y:S01]  /*3840*/  UMOV UR37, 0x80004020 ;  /* 0x8000402000257882 */ /* 0x000fe20000000000 */
[----:B------:R2:W3:Y:S01]  /*3850*/  @P0 SYNCS.PHASECHK.TRANS64.TRYWAIT P2, [UR6], R0 ;  /* 0x00000000ff0005a7 */ /* 0x0004e20008041106 */
[----:B------:R-:W-:Y:S01]  /*3860*/  UIADD3 UR20, UPT, UPT, UR20, 0x1, URZ ;  /* 0x0000000114147890 */ /* 0x000fe2000fffe0ff */
[----:B------:R2:W-:Y:S01]  /*3870*/  UTCQMMA.2CTA gdesc[UR32], gdesc[UR30], tmem[UR11], tmem[UR28], idesc[UR29], UP3 ;  /* 0x00ff1c1e200075ea */ /* 0x0005e20009a0030b */
[----:B------:R-:W-:Y:S02]  /*3880*/  UIADD3 UR18, UPT, UPT, UR18, -0x1, URZ ;  /* 0xffffffff12127890 */ /* 0x000fe4000fffe0ff */
[----:B------:R-:W-:Y:S02]  /*3890*/  UISETP.NE.AND UP0, UPT, UR20, UR19, UPT ;  /* 0x000000131400728c */ /* 0x000fe4000bf05270 */
[----:B------:R-:W-:Y:S01]  /*38a0*/  UPLOP3.LUT UP3, UPT, UPT, UPT, UPT, 0x80, 0x8 ;  /* 0x000000000008789c */ /* 0x000fe20003f6f070 */
[----:B------:R-:W-:Y:S01]  /*38b0*/  UMOV UR35, 0x80004020 ;  /* 0x8000402000237882 */ /* 0x000fe20000000000 */
[----:B------:R-:W-:Y:S01]  /*38c0*/  UMOV UR17, UR21 ;  /* 0x0000001500117c82 */ /* 0x000fe20008000000 */
[----:B------:R2:W-:Y:S01]  /*38d0*/  UTCQMMA.2CTA gdesc[UR34], gdesc[UR36], tmem[UR11], tmem[UR26], idesc[UR27], UPT ;  /* 0x00ff1a24220075ea */ /* 0x0005e2000ba0030b */
[----:B------:R2:W-:Y:S03]  /*38e0*/  UTCBAR.2CTA.MULTICAST [UR9], URZ, UR13 ;  /* 0x000000ff090073e9 */ /* 0x0005e6000820080d */
[----:B------:R-:W-:Y:S05]  /*38f0*/  BRA.U UP0, `(.L_x_73) ;  /* 0xfffffffd00787547 */ /* 0x000fea000b83ffff */
.L_x_70:
[----:B------:R-:W-:Y:S01]  /*3900*/  UIADD3 UR10, UPT, UPT, UR10, 0x80, URZ ;  /* 0x000000800a0a7890 */ /* 0x000fe2000fffe0ff */
[----:B------:R-:W-:-:S08]  /*3910*/  UMOV UR20, UR19 ;  /* 0x0000001300147c82 */ /* 0x000fd00008000000 */
[----:B------:R4:W-:Y:S01]  /*3920*/  UTCBAR.2CTA.MULTICAST [UR10], URZ, UR12 ;  /* 0x000000ff0a0073e9 */ /* 0x0009e2000820080c */
[----:B------:R-:W-:Y:S02]  /*3930*/  NOP ;  /* 0x0000000000007918 */ /* 0x000fe40000000000 */
.L_x_68:
[----:B------:R-:W-:Y:S01]  /*3940*/  UIADD3 UR22, UPT, UPT, UR22, 0x1, URZ ;  /* 0x0000000116167890 */ /* 0x000fe2000fffe0ff */
[----:B------:R-:W-:-:S03]  /*3950*/  ISETP.NE.AND P0, PT, R8, 0x2, PT ;  /* 0x000000020800780c */ /* 0x000fc60003f05270 */
[----:B------:R-:W-:Y:S01]  /*3960*/  UISETP.NE.AND UP0, UPT, UR22, 0x4, UPT ;  /* 0x000000041600788c */ /* 0x000fe2000bf05270 */
[----:B-12---:R-:W-:Y:S02]  /*3970*/  SEL R0, RZ, 0x1, P0 ;  /* 0x00000001ff007807 */ /* 0x006fe40000000000 */
[----:B------:R-:W-:Y:S01]  /*3980*/  SEL R8, R8, RZ, P0 ;  /* 0x000000ff08087207 */ /* 0x000fe20000000000 */
[----:B------:R-:W-:Y:S01]  /*3990*/  USEL UR6, URZ, 0x1, UP0 ;  /* 0x00000001ff067887 */ /* 0x000fe20008000000 */
[----:B------:R-:W-:Y:S01]  /*39a0*/  LOP3.LUT R3, R3, R0, RZ, 0x3c, !PT ;  /* 0x0000000003037212 */ /* 0x000fe200078e3cff */
[----:B------:R-:W-:-:S04]  /*39b0*/  USEL UR22, UR22, URZ, UP0 ;  /* 0x000000ff16167287 */ /* 0x000fc80008000000 */
[----:B------:R-:W-:Y:S01]  /*39c0*/  LOP3.LUT R9, R9, UR6, RZ, 0x3c, !PT ;  /* 0x0000000609097c12 */ /* 0x000fe2000f8e3cff */
[----:B------:R-:W-:Y:S07]  /*39d0*/  @P1 BRA `(.L_x_74) ;  /* 0xfffffff800b01947 */ /* 0x000fee000383ffff */
[----:B------:R-:W1:Y:S01]  /*39e0*/  S2UR UR6, SR_CgaCtaId ;  /* 0x00000000000679c3 */ /* 0x000e620000008800 */
[----:B------:R-:W-:Y:S01]  /*39f0*/  ELECT P0, URZ, PT ;  /* 0x0000000000ff782f */ /* 0x000fe20003800000 */
[----:B------:R-:W-:Y:S01]  /*3a00*/  HFMA2 R0, -RZ, RZ, 0, 5.9604644775390625e-08 ;  /* 0x00000001ff007431 */ /* 0x000fe200000001ff */
[----:B------:R-:W-:-:S05]  /*3a10*/  UMOV UR7, 0x40 ;  /* 0x0000004000077882 */ /* 0x000fca0000000000 */
[----:B------:R-:W-:Y:S01]  /*3a20*/  UVIRTCOUNT.DEALLOC.SMPOOL 0x80 ;  /* 0x000000800000784c */ /* 0x000fe20000000000 */
[----:B------:R-:W-:Y:S02]  /*3a30*/  UISETP.NE.AND UP0, UPT, UR5, URZ, UPT ;  /* 0x000000ff0500728c */ /* 0x000fe4000bf05270 */
[----:B-1----:R-:W-:-:S09]  /*3a40*/  ULEA UR6, UR6, UR7, 0x18 ;  /* 0x0000000706067291 */ /* 0x002fd2000f8ec0ff */
[----:B------:R1:W-:Y:S01]  /*3a50*/  @P0 STS.U8 [UR6+0x1c], R0 ;  /* 0x00001c00ff000988 */ /* 0x0003e20008000006 */
[----:B------:R-:W-:Y:S05]  /*3a60*/  BRA.U UP0, `(.L_x_75) ;  /* 0x0000000100a07547 */ /* 0x000fea000b800000 */
[----:B------:R-:W-:Y:S01]  /*3a70*/  UIADD3 UR5, UPT, UPT, UR8, 0xa0, URZ ;  /* 0x000000a008057890 */ /* 0x000fe2000fffe0ff */
[----:B------:R-:W-:-:S03]  /*3a80*/  SHF.L.U32 R3, R9, 0x1f, RZ ;  /* 0x0000001f09037819 */ /* 0x000fc600000006ff */
[----:B------:R-:W-:-:S09]  /*3a90*/  ULEA UR7, UR22, UR5, 0x3 ;  /* 0x0000000516077291 */ /* 0x000fd2000f8e18ff */
[----:B------:R-:W2:Y:S02]  /*3aa0*/  SYNCS.PHASECHK.TRANS64.TRYWAIT P0, [UR7], R3 ;  /* 0x00000003ff0075a7 */ /* 0x000ea40008001107 */
[----:B--2---:R-:W-:Y:S05]  /*3ab0*/  @!P0 BRA `(.L_x_76) ;  /* 0x0000003800e08947 */ /* 0x004fea0003800000 */
.L_x_136:
[----:B------:R-:W-:-:S04]  /*3ac0*/  UIADD3 UR9, UPT, UPT, UR22, 0x1, URZ ;  /* 0x0000000116097890 */ /* 0x000fc8000fffe0ff */
[----:B------:R-:W-:-:S04]  /*3ad0*/  UISETP.NE.AND UP1, UPT, UR9, 0x4, UPT ;  /* 0x000000040900788c */ /* 0x000fc8000bf25270 */
[----:B----4-:R-:W-:Y:S02]  /*3ae0*/  USEL UR10, URZ, 0x1, UP1 ;  /* 0x00000001ff0a7887 */ /* 0x010fe40008800000 */
[----:B------:R-:W-:-:S04]  /*3af0*/  USEL UR9, UR9, URZ, UP1 ;  /* 0x000000ff09097287 */ /* 0x000fc80008800000 */
[----:B------:R-:W-:Y:S01]  /*3b00*/  ULEA UR7, UR9, UR5, 0x3 ;  /* 0x0000000509077291 */ /* 0x000fe2000f8e18ff */
[----:B------:R-:W-:-:S04]  /*3b10*/  LOP3.LUT R2, R9, UR10, RZ, 0x3c, !PT ;  /* 0x0000000a09027c12 */ /* 0x000fc8000f8e3cff */
[----:B-1----:R-:W-:-:S04]  /*3b20*/  SHF.L.U32 R3, R2, 0x1f, RZ ;  /* 0x0000001f02037819 */ /* 0x002fc800000006ff */
[----:B------:R-:W1:Y:S02]  /*3b30*/  SYNCS.PHASECHK.TRANS64.TRYWAIT P0, [UR7], R3 ;  /* 0x00000003ff0075a7 */ /* 0x000e640008001107 */
[----:B-1----:R-:W-:Y:S05]  /*3b40*/  @!P0 BRA `(.L_x_77) ;  /* 0x0000003800d48947 */ /* 0x002fea0003800000 */
.L_x_138:
        /* <DEDUP_REMOVED lines=9> */
.L_x_140:
[----:B------:R-:W-:-:S04]  /*3be0*/  UIADD3 UR9, UPT, UPT, UR9, 0x1, URZ ;  /* 0x0000000109097890 */ /* 0x000fc8000fffe0ff */
[----:B------:R-:W-:-:S04]  /*3bf0*/  UISETP.NE.AND UP1, UPT, UR9, 0x4, UPT ;  /* 0x000000040900788c */ /* 0x000fc8000bf25270 */
[----:B------:R-:W-:Y:S02]  /*3c00*/  USEL UR7, URZ, 0x1, UP1 ;  /* 0x00000001ff077887 */ /* 0x000fe40008800000 */
[----:B------:R-:W-:-:S04]  /*3c10*/  USEL UR9, UR9, URZ, UP1 ;  /* 0x000000ff09097287 */ /* 0x000fc80008800000 */
[----:B------:R-:W-:Y:S01]  /*3c20*/  ULEA UR9, UR9, UR5, 0x3 ;  /* 0x0000000509097291 */ /* 0x000fe2000f8e18ff */
[----:B-1----:R-:W-:-:S04]  /*3c30*/  LOP3.LUT R3, R2, UR7, RZ, 0x3c, !PT ;  /* 0x0000000702037c12 */ /* 0x002fc8000f8e3cff */
[----:B------:R-:W-:Y:S01]  /*3c40*/  SHF.L.U32 R3, R3, 0x1f, RZ ;  /* 0x0000001f03037819 */ /* 0x000fe200000006ff */
[----:B------:R-:W-:-:S04]  /*3c50*/  IMAD.U32 R0, RZ, RZ, UR9 ;  /* 0x00000009ff007e24 */ /* 0x000fc8000f8e00ff */
[----:B------:R1:W2:Y:S03]  /*3c60*/  SYNCS.PHASECHK.TRANS64.TRYWAIT P0, [R0+URZ], R3 ;  /* 0x00000003000075a7 */ /* 0x0002a600080011ff */
[----:B--2---:R-:W-:Y:S05]  /*3c70*/  @!P0 NANOSLEEP.SYNCS 0x989680 ;  /* 0x009896800000895d */ /* 0x004fea0003900000 */
[----:B------:R-:W2:Y:S02]  /*3c80*/  @!P0 SYNCS.PHASECHK.TRANS64 P0, [R0+URZ], R3 ;  /* 0x00000003000085a7 */ /* 0x000ea400080010ff */
[----:B--2---:R-:W-:Y:S05]  /*3c90*/  @P0 BRA `(.L_x_79) ;  /* 0x0000000000200947 */ /* 0x004fea0003800000 */
.L_x_80:
[----:B--2---:R2:W4:Y:S02]  /*3ca0*/  SYNCS.PHASECHK.TRANS64.TRYWAIT P0, [R0+URZ], R3 ;  /* 0x00000003000075a7 */ /* 0x00452400080011ff */
[----:B----4-:R-:W-:Y:S05]  /*3cb0*/  @!P0 NANOSLEEP.SYNCS 0x989680 ;  /* 0x009896800000895d */ /* 0x010fea0003900000 */
[----:B------:R-:W4:Y:S02]  /*3cc0*/  @!P0 SYNCS.PHASECHK.TRANS64 P0, [R0+URZ], R3 ;  /* 0x00000003000085a7 */ /* 0x000f2400080010ff */
[----:B----4-:R-:W-:Y:S05]  /*3cd0*/  @!P0 BRA `(.L_x_80) ;  /* 0xfffffffc00f08947 */ /* 0x010fea000383ffff */
[----:B------:R-:W-:Y:S05]  /*3ce0*/  BRA `(.L_x_79) ;  /* 0x00000000000c7947 */ /* 0x000fea0003800000 */
.L_x_75:
[----:B------:R-:W-:-:S04]  /*3cf0*/  UIADD3 UR5, UPT, UPT, UR8, 0xe0, URZ ;  /* 0x000000e008057890 */ /* 0x000fc8000fffe0ff */
[----:B------:R-:W-:-:S09]  /*3d00*/  UPRMT UR5, UR4, 0x654, UR5 ;  /* 0x0000065404057896 */ /* 0x000fd20008000005 */
[----:B------:R-:W-:Y:S03]  /*3d10*/  SYNCS.ARRIVE.TRANS64.RED.A1T0 RZ, [UR5], RZ ;  /* 0x000000ffffff79a7 */ /* 0x000fe60008100405 */
.L_x_79:
[----:B-12---:R-:W-:Y:S01]  /*3d20*/  SHF.L.U32 R3, RZ, 0x1f, RZ ;  /* 0x0000001fff037819 */ /* 0x006fe200000006ff */
[----:B------:R-:W-:Y:S01]  /*3d30*/  UIADD3 UR5, UPT, UPT, UR8, 0xe0, URZ ;  /* 0x000000e008057890 */ /* 0x000fe2000fffe0ff */
[----:B------:R-:W-:Y:S02]  /*3d40*/  PLOP3.LUT P0, PT, PT, PT, UP0, 0x80, 0x8 ;  /* 0x000000000008781c */ /* 0x000fe40003f0f008 */
[----:B------:R-:W1:Y:S02]  /*3d50*/  SYNCS.PHASECHK.TRANS64.TRYWAIT P1, [UR8+0xe0], R3 ;  /* 0x0000e003ff0075a7 */ /* 0x000e640008021108 */
[----:B-1----:R-:W-:Y:S09]  /*3d60*/  @!P1 BRA `(.L_x_81) ;  /* 0x00000038007c9947 */ /* 0x002ff20003800000 */
.L_x_142:
[----:B------:R-:W-:Y:S01]  /*3d70*/  @!UP0 UPRMT UR5, UR4, 0x654, UR5 ;  /* 0x0000065404058896 */ /* 0x000fe20008000005 */
[----:B------:R-:W-:Y:S02]  /*3d80*/  UMOV UR8, 0xffff ;  /* 0x0000ffff00087882 */ /* 0x000fe40000000000 */
[----:B------:R-:W-:-:S06]  /*3d90*/  UMOV UR4, 0x1 ;  /* 0x0000000100047882 */ /* 0x000fcc0000000000 */
[----:B------:R-:W-:Y:S01]  /*3da0*/  @!P0 SYNCS.ARRIVE.TRANS64.RED.A1T0 RZ, [UR5], RZ ;  /* 0x000000ffffff89a7 */ /* 0x000fe20008100405 */
[----:B------:R-:W-:Y:S01]  /*3db0*/  NOP ;  /* 0x0000000000007918 */ /* 0x000fe20000000000 */
[----:B-1----:R-:W1:Y:S01]  /*3dc0*/  LDS R0, [UR6+0x14] ;  /* 0x00001406ff007984 */ /* 0x002e620008000800 */
[----:B------:R-:W-:-:S04]  /*3dd0*/  ULOP3.LUT UR5, UR24, 0xffff, URZ, 0xc0, !UPT ;  /* 0x0000ffff18057892 */ /* 0x000fc8000f8ec0ff */
[----:B------:R-:W-:-:S04]  /*3de0*/  USHF.R.U32.HI UR5, URZ, 0x5, UR5 ;  /* 0x00000005ff057899 */ /* 0x000fc80008011605 */
[----:B------:R-:W-:Y:S02]  /*3df0*/  USHF.L.U32 UR8, UR8, UR5, URZ ;  /* 0x0000000508087299 */ /* 0x000fe400080006ff */
[----:B------:R-:W-:-:S04]  /*3e00*/  USHF.L.U32 UR4, UR4, UR5, URZ ;  /* 0x0000000504047299 */ /* 0x000fc800080006ff */
[----:B-1----:R-:W-:-:S04]  /*3e10*/  LOP3.LUT R0, R0, UR8, RZ, 0xc0, !PT ;  /* 0x0000000800007c12 */ /* 0x002fc8000f8ec0ff */
[----:B------:R-:W-:-:S13]  /*3e20*/  ISETP.NE.AND P0, PT, R0, UR8, PT ;  /* 0x0000000800007c0c */ /* 0x000fda000bf05270 */
[----:B------:R-:W-:Y:S05]  /*3e30*/  @P0 BRA `(.L_x_82) ;  /* 0x0000000000580947 */ /* 0x000fea0003800000 */
[----:B------:R-:W1:Y:S02]  /*3e40*/  LDS R0, [UR6+0x18] ;  /* 0x00001806ff007984 */ /* 0x000e640008000800 */
[----:B-1----:R-:W-:-:S04]  /*3e50*/  LOP3.LUT R0, R0, UR4, RZ, 0xc0, !PT ;  /* 0x0000000400007c12 */ /* 0x002fc8000f8ec0ff */
[----:B------:R-:W-:-:S13]  /*3e60*/  ISETP.NE.AND P0, PT, R0, UR4, PT ;  /* 0x0000000400007c0c */ /* 0x000fda000bf05270 */
[----:B------:R-:W-:Y:S05]  /*3e70*/  @P0 BRA `(.L_x_83) ;  /* 0x00000000003c0947 */ /* 0x000fea0003800000 */
[----:B------:R-:W1:Y:S01]  /*3e80*/  S2R R2, SR_LANEID ;  /* 0x0000000000027919 */ /* 0x000e620000000000 */
[----:B------:R-:W-:Y:S01]  /*3e90*/  ULOP3.LUT UR8, URZ, UR8, URZ, 0x33, !UPT ;  /* 0x00000008ff087292 */ /* 0x000fe2000f8e33ff */
[----:B------:R-:W-:Y:S01]  /*3ea0*/  LOP3.LUT R4, RZ, UR4, RZ, 0x33, !PT ;  /* 0x00000004ff047c12 */ /* 0x000fe2000f8e33ff */
[----:B------:R-:W-:Y:S02]  /*3eb0*/  VOTEU.ANY UR7, UPT, PT ;  /* 0x0000000000077886 */ /* 0x000fe400038e0100 */
[----:B------:R-:W-:Y:S01]  /*3ec0*/  UFLO.U32 UR7, UR7 ;  /* 0x00000007000772bd */ /* 0x000fe200080e0000 */
[----:B------:R-:W2:Y:S01]  /*3ed0*/  REDUX UR4, R4 ;  /* 0x00000000040473c4 */ /* 0x000ea20000000000 */
[----:B------:R-:W-:-:S06]  /*3ee0*/  IMAD.U32 R0, RZ, RZ, UR8 ;  /* 0x00000008ff007e24 */ /* 0x000fcc000f8e00ff */
[----:B------:R1:W-:Y:S01]  /*3ef0*/  UTCATOMSWS.AND URZ, UR8 ;  /* 0x0000000800ff79e3 */ /* 0x0003e20008000000 */
[----:B------:R-:W3:Y:S01]  /*3f00*/  REDUX UR5, R0 ;  /* 0x00000000000573c4 */ /* 0x000ee20000000000 */
[----:B-1----:R-:W-:Y:S01]  /*3f10*/  ISETP.EQ.U32.AND P0, PT, R2, UR7, PT ;  /* 0x0000000702007c0c */ /* 0x002fe2000bf02070 */
[----:B--2---:R-:W-:Y:S01]  /*3f20*/  IMAD.U32 R2, RZ, RZ, UR4 ;  /* 0x00000004ff027e24 */ /* 0x004fe2000f8e00ff */
[----:B---3--:R-:W-:-:S11]  /*3f30*/  MOV R3, UR5 ;  /* 0x0000000500037c02 */ /* 0x008fd60008000f00 */
[----:B------:R1:W-:Y:S04]  /*3f40*/  @P0 ATOMS.AND RZ, [UR6+0x14], R3 ;  /* 0x00001403ffff098c */ /* 0x0003e8000a800006 */
[----:B------:R1:W-:Y:S01]  /*3f50*/  @P0 ATOMS.AND RZ, [UR6+0x18], R2 ;  /* 0x00001802ffff098c */ /* 0x0003e2000a800006 */
[----:B------:R-:W-:Y:S05]  /*3f60*/  BRA `(.L_x_84) ;  /* 0x0000000000147947 */ /* 0x000fea0003800000 */
.L_x_83:
[----:B------:R-:W-:Y:S02]  /*3f70*/  MOV R2, 0x3f90 ;  /* 0x00003f9000027802 */ /* 0x000fe40000000f00 */
[----:B---345:R-:W-:Y:S05]  /*3f80*/  CALL.REL.NOINC `($__internal_0_$__cuda_sm10x_tcgen05_guardrail_trap_col_being_dealloced_not_returned_by_alloc) ;  /* 0x0000003800907944 */ /* 0x038fea0003c00000 */
[----:B------:R-:W-:Y:S05]  /*3f90*/  BRA `(.L_x_84) ;  /* 0x0000000000087947 */ /* 0x000fea0003800000 */
.L_x_82:
[----:B------:R-:W-:Y:S02]  /*3fa0*/  MOV R2, 0x3fc0 ;  /* 0x00003fc000027802 */ /* 0x000fe40000000f00 */
[----:B---345:R-:W-:Y:S05]  /*3fb0*/  CALL.REL.NOINC `($__internal_2_$__cuda_sm10x_tcgen05_guardrail_trap_unallocated_columns_being_dealloced) ;  /* 0x00000038009c7944 */ /* 0x038fea0003c00000 */
.L_x_84:
[----:B------:R-:W-:Y:S01]  /*3fc0*/  NOP ;  /* 0x0000000000007918 */ /* 0x000fe20000000000 */
[----:B----4-:R-:W-:Y:S05]  /*3fd0*/  EXIT ;  /* 0x000000000000794d */ /* 0x010fea0003800000 */
.L_x_55:
[----:B------:R-:W-:-:S09]  /*3fe0*/  UISETP.NE.OR UP5, UPT, UR10, 0x3, !UP5 ;  /* 0x000000030a00788c */ /* 0x000fd2000efa5670 */
[----:B------:R-:W-:Y:S05]  /*3ff0*/  BRA.U UP5, `(.L_x_85) ;  /* 0x0000000905c87547 */ /* 0x000fea000b800000 */
[----:B------:R-:W1:Y:S01]  /*4000*/  LDC R0, c[0x0][0xb30] ;  /* 0x0002cc00ff007b82 */ /* 0x000e620000000800 */
[----:B------:R-:W2:Y:S01]  /*4010*/  LDCU.64 UR8, c[0x0][0x888] ;  /* 0x00011100ff0877ac */ /* 0x000ea20008000a00 */
[----:B------:R-:W-:Y:S01]  /*4020*/  IMAD.MOV.U32 R30, RZ, RZ, 0x1 ;  /* 0x00000001ff1e7424 */ /* 0x000fe200078e00ff */
[----:B------:R-:W-:Y:S01]  /*4030*/  CS2R R28, SRZ ;  /* 0x00000000001c7805 */ /* 0x000fe2000001ff00 */
[----:B------:R-:W-:Y:S01]  /*4040*/  IMAD.MOV.U32 R25, RZ, RZ, 0x2000 ;  /* 0x00002000ff197424 */ /* 0x000fe200078e00ff */
[----:B------:R-:W3:Y:S03]  /*4050*/  LDCU.64 UR4, c[0x0][0x890] ;  /* 0x00011200ff0477ac */ /* 0x000ee60008000a00 */
[----:B------:R-:W4:Y:S01]  /*4060*/  LDC R19, c[0x0][0x370] ;  /* 0x0000dc00ff137b82 */ /* 0x000f220000000800 */
[----:B------:R-:W-:Y:S01]  /*4070*/  UMOV UR6, 0x400 ;  /* 0x0000040000067882 */ /* 0x000fe20000000000 */
[----:B------:R-:W-:-:S02]  /*4080*/  UPLOP3.LUT UP1, UPT, UPT, UPT, UPT, 0x40, 0x4 ;  /* 0x000000000004789c */ /* 0x000fc40003f2e870 */
[----:B------:R-:W-:-:S04]  /*4090*/  ULEA UR6, UR37, UR6, 0x18 ;  /* 0x0000000625067291 */ /* 0x000fc8000f8ec0ff */
[----:B------:R-:W4:Y:S01]  /*40a0*/  LDC R2, c[0x0][0xb0c] ;  /* 0x0002c300ff027b82 */ /* 0x000f220000000800 */
[----:B--2---:R-:W-:Y:S02]  /*40b0*/  UISETP.NE.U32.AND UP2, UPT, UR8, URZ, UPT ;  /* 0x000000ff0800728c */ /* 0x004fe4000bf45070 */
[----:B------:R-:W-:Y:S02]  /*40c0*/  UIADD3 UR8, UPT, UPT, UR6, 0x40, URZ ;  /* 0x0000004006087890 */ /* 0x000fe4000fffe0ff */
[----:B---3--:R-:W-:-:S03]  /*40d0*/  UISETP.NE.U32.AND UP3, UPT, UR4, URZ, UPT ;  /* 0x000000ff0400728c */ /* 0x008fc6000bf65070 */
[----:B------:R-:W2:Y:S01]  /*40e0*/  LDC R18, c[0x0][0xb20] ;  /* 0x0002c800ff127b82 */ /* 0x000ea20000000800 */
[----:B-1----:R-:W-:Y:S01]  /*40f0*/  ISETP.NE.AND P1, PT, R0, 0x1, PT ;  /* 0x000000010000780c */ /* 0x002fe20003f25270 */
[----:B------:R-:W-:Y:S02]  /*4100*/  UISETP.NE.AND.EX UP2, UPT, UR9, URZ, UPT, UP2 ;  /* 0x000000ff0900728c */ /* 0x000fe4000bf45320 */
[----:B------:R-:W-:Y:S02]  /*4110*/  UPRMT UR37, UR37, 0x654, UR8 ;  /* 0x0000065425257896 */ /* 0x000fe40008000008 */
[----:B------:R-:W-:Y:S02]  /*4120*/  UISETP.NE.AND.EX UP3, UPT, UR5, URZ, UPT, UP3 ;  /* 0x000000ff0500728c */ /* 0x000fe4000bf65330 */
[----:B------:R-:W1:Y:S08]  /*4130*/  LDC.64 R32, c[0x0][0x348] ;  /* 0x0000d200ff207b82 */ /* 0x000e700000000a00 */
[----:B------:R-:W3:Y:S08]  /*4140*/  LDC.64 R16, c[0x0][0xb10] ;  /* 0x0002c400ff107b82 */ /* 0x000ef00000000a00 */
[----:B------:R-:W1:Y:S08]  /*4150*/  LDC.64 R6, c[0x0][0xb18] ;  /* 0x0002c600ff067b82 */ /* 0x000e700000000a00 */
[----:B------:R-:W1:Y:S08]  /*4160*/  LDC.64 R4, c[0x0][0xb28] ;  /* 0x0002ca00ff047b82 */ /* 0x000e700000000a00 */
[----:B--2-4-:R-:W1:Y:S02]  /*4170*/  LDC R24, c[0x0][0x374] ;  /* 0x0000dd00ff187b82 */ /* 0x014e640000000800 */
.L_x_93:
[C---:B------:R-:W-:Y:S02]  /*4180*/  LEA R0, R29.reuse, UR6, 0x3 ;  /* 0x000000061d007c11 */ /* 0x040fe4000f8e18ff */
[----:B------:R-:W-:Y:S02]  /*4190*/  SHF.L.U32 R3, R28, 0x1f, RZ ;  /* 0x0000001f1c037819 */ /* 0x000fe400000006ff */
[----:B------:R-:W-:Y:S02]  /*41a0*/  LEA R20, R29, UR6, 0x4 ;  /* 0x000000061d147c11 */ /* 0x000fe4000f8e20ff */
[----:B--2---:R-:W2:Y:S02]  /*41b0*/  SYNCS.PHASECHK.TRANS64.TRYWAIT P0, [R0+URZ+0x60], R3 ;  /* 0x00006003000075a7 */ /* 0x004ea400080011ff */
[----:B--2---:R-:W-:Y:S05]  /*41c0*/  @!P0 BRA `(.L_x_86) ;  /* 0x00000034007c8947 */ /* 0x004fea0003800000 */
.L_x_143:
[----:B------:R-:W-:Y:S01]  /*41d0*/  ISETP.GE.AND P0, PT, R72, 0x1, PT ;  /* 0x000000014800780c */ /* 0x000fe20003f06270 */
[----:B------:R-:W4:Y:S01]  /*41e0*/  LDS.128 R20, [R20+0xf0] ;  /* 0x0000f00014147984 */ /* 0x000f220000000c00 */
[----:B------:R-:W-:Y:S01]  /*41f0*/  ISETP.NE.U32.AND P4, PT, RZ, UR4, PT ;  /* 0x00000004ff007c0c */ /* 0x000fe2000bf85070 */
[----:B--2---:R-:W-:Y:S01]  /*4200*/  VIADD R0, R0, 0x70 ;  /* 0x0000007000007836 */ /* 0x004fe20000000000 */
[----:B------:R-:W-:Y:S02]  /*4210*/  SHF.L.U32 R26, R30, 0x1f, RZ ;  /* 0x0000001f1e1a7819 */ /* 0x000fe400000006ff */
[----:B------:R-:W-:Y:S02]  /*4220*/  ISETP.NE.AND.EX P4, PT, RZ, UR5, PT, P4 ;  /* 0x00000005ff007c0c */ /* 0x000fe4000bf85340 */
[----:B------:R-:W-:Y:S01]  /*4230*/  PRMT R0, RZ, 0x654, R0 ;  /* 0x00000654ff007816 */ /* 0x000fe20000000000 */
[----:B------:R-:W-:Y:S01]  /*4240*/  @!PT LDS RZ, [RZ] ;  /* 0x00000000fffff984 */ /* 0x000fe20000000800 */
[----:B------:R-:W-:Y:S01]  /*4250*/  @!PT LDS RZ, [RZ] ;  /* 0x00000000fffff984 */ /* 0x000fe20000000800 */
[----:B------:R-:W-:Y:S01]  /*4260*/  @!PT LDS RZ, [RZ] ;  /* 0x00000000fffff984 */ /* 0x000fe20000000800 */
[----:B------:R-:W-:Y:S01]  /*4270*/  @!PT LDS RZ, [RZ] ;  /* 0x00000000fffff984 */ /* 0x000fe20000000800 */
[----:B------:R2:W-:Y:S06]  /*4280*/  MEMBAR.ALL.CTA ;  /* 0x0000000000007992 */ /* 0x0005ec0000008000 */
[----:B--2---:R-:W2:Y:S02]  /*4290*/  FENCE.VIEW.ASYNC.S ;  /* 0x00000000000073c6 */ /* 0x004ea40000000000 */
[----:B--2---:R2:W-:Y:S01]  /*42a0*/  SYNCS.ARRIVE.TRANS64.RED.A1T0 RZ, [R0+URZ], RZ ;  /* 0x000000ff00ff79a7 */ /* 0x0045e200081004ff */
[----:B----4-:R-:W-:Y:S11]  /*42b0*/  LOP3.LUT P3, RZ, R22, 0x1, RZ, 0xc0, !PT ;  /* 0x0000000116ff7812 */ /* 0x010ff6000786c0ff */
[----:B------:R-:W-:Y:S02]  /*42c0*/  @!UPT UIADD3 URZ, UPT, UPT, URZ, URZ, URZ ;  /* 0x000000fffffff290 */ /* 0x000fe4000fffe0ff */
[----:B------:R-:W-:Y:S02]  /*42d0*/  @P3 MOV R13, R20 ;  /* 0x00000014000d3202 */ /* 0x000fe40000000f00 */
[----:B------:R-:W-:Y:S01]  /*42e0*/  @P3 LOP3.LUT R8, R21, 0xffff, RZ, 0xc0, !PT ;  /* 0x0000ffff15083812 */ /* 0x000fe200078ec0ff */
[----:B--2---:R-:W-:Y:S06]  /*42f0*/  @!P0 BRA `(.L_x_87) ;  /* 0x0000000000a48947 */ /* 0x004fec0003800000 */
[----:B-1----:R-:W-:Y:S01]  /*4300*/  IMAD.HI.U32 R31, R24, R7, RZ ;  /* 0x00000007181f7227 */ /* 0x002fe200078e00ff */
[----:B------:R-:W-:Y:S02]  /*4310*/  ISETP.NE.AND P0, PT, R6, 0x1, PT ;  /* 0x000000010600780c */ /* 0x000fe40003f05270 */
[----:B------:R-:W-:Y:S01]  /*4320*/  ISETP.NE.AND P2, PT, R72, 0x1, PT ;  /* 0x000000014800780c */ /* 0x000fe20003f45270 */
[----:B---3--:R-:W-:Y:S01]  /*4330*/  IMAD.HI.U32 R34, R19, R16, RZ ;  /* 0x0000001013227227 */ /* 0x008fe200078e00ff */
[----:B------:R-:W-:Y:S02]  /*4340*/  SHF.R.U32.HI R31, RZ, R18, R31 ;  /* 0x00000012ff1f7219 */ /* 0x000fe4000001161f */
[----:B------:R-:W-:Y:S01]  /*4350*/  ISETP.NE.AND P5, PT, R2, 0x1, PT ;  /* 0x000000010200780c */ /* 0x000fe20003fa5270 */
[----:B------:R-:W-:Y:S01]  /*4360*/  IMAD.HI.U32 R36, R13, R16, RZ ;  /* 0x000000100d247227 */ /* 0x000fe200078e00ff */
[----:B------:R-:W-:Y:S02]  /*4370*/  SHF.R.U32.HI R34, RZ, R17, R34 ;  /* 0x00000011ff227219 */ /* 0x000fe40000011622 */
[----:B------:R-:W-:Y:S01]  /*4380*/  SEL R3, R24, R31, !P0 ;  /* 0x0000001f18037207 */ /* 0x000fe20004000000 */
[C---:B------:R-:W-:Y:S01]  /*4390*/  IMAD.HI.U32 R31, R8.reuse, R7, RZ ;  /* 0x00000007081f7227 */ /* 0x040fe200078e00ff */
[----:B------:R-:W-:Y:S02]  /*43a0*/  SEL R11, R19, R34, !P5 ;  /* 0x00000022130b7207 */ /* 0x000fe40006800000 */
[----:B------:R-:W-:Y:S01]  /*43b0*/  SHF.R.U32.HI R36, RZ, R17, R36 ;  /* 0x00000011ff247219 */ /* 0x000fe20000011624 */
[----:B------:R-:W-:Y:S01]  /*43c0*/  IMAD.HI.U32 R38, R3, R4, RZ ;  /* 0x0000000403267227 */ /* 0x000fe200078e00ff */
[----:B------:R-:W-:Y:S03]  /*43d0*/  SHF.R.U32.HI R31, RZ, R18, R31 ;  /* 0x00000012ff1f7219 */ /* 0x000fe6000001161f */
[----:B------:R-:W-:Y:S01]  /*43e0*/  IMAD.HI.U32 R34, R11, R4, RZ ;  /* 0x000000040b227227 */ /* 0x000fe200078e00ff */
[----:B------:R-:W-:Y:S02]  /*43f0*/  @P2 SHF.R.U32.HI R3, RZ, R5, R38 ;  /* 0x00000005ff032219 */ /* 0x000fe40000011626 */
[----:B------:R-:W-:Y:S02]  /*4400*/  SEL R9, R8, R31, !P0 ;  /* 0x0000001f08097207 */ /* 0x000fe40004000000 */
[----:B------:R-:W-:Y:S01]  /*4410*/  @P2 SHF.R.U32.HI R11, RZ, R5, R34 ;  /* 0x00000005ff0b2219 */ /* 0x000fe20000011622 */
[C---:B------:R-:W-:Y:S01]  /*4420*/  IMAD R10, R72.reuse, R3, RZ ;  /* 0x00000003480a7224 */ /* 0x040fe200078e02ff */
[----:B------:R-:W-:Y:S01]  /*4430*/  SEL R3, R13, R36, !P5 ;  /* 0x000000240d037207 */ /* 0x000fe20006800000 */
[C---:B------:R-:W-:Y:S03]  /*4440*/  IMAD.HI.U32 R14, R9.reuse, R4, RZ ;  /* 0x00000004090e7227 */ /* 0x040fe600078e00ff */
[----:B------:R-:W-:Y:S01]  /*4450*/  ISETP.GE.AND P0, PT, R9, R10, PT ;  /* 0x0000000a0900720c */ /* 0x000fe20003f06270 */
[C---:B------:R-:W-:Y:S01]  /*4460*/  IMAD R12, R72.reuse, R11, RZ ;  /* 0x0000000b480c7224 */ /* 0x040fe200078e02ff */
[-C--:B------:R-:W-:Y:S04]  /*4470*/  SHF.R.U32.HI R14, RZ, R5.reuse, R14 ;  /* 0x00000005ff0e7219 */ /* 0x080fe8000001160e */
[----:B------:R-:W-:Y:S02]  /*4480*/  ISETP.GE.OR P0, PT, R3, R12, P0 ;  /* 0x0000000c0300720c */ /* 0x000fe40000706670 */
[----:B------:R-:W-:Y:S05]  /*4490*/  SEL R15, R9, R14, !P2 ;  /* 0x0000000e090f7207 */ /* 0x000fea0005000000 */
[----:B------:R-:W-:Y:S04]  /*44a0*/  IMAD.MOV R14, RZ, RZ, -R15 ;  /* 0x000000ffff0e7224 */ /* 0x000fe800078e0a0f */
[----:B------:R-:W-:Y:S02]  /*44b0*/  IMAD R14, R72, R14, R9 ;  /* 0x0000000e480e7224 */ /* 0x000fe400078e0209 */
[C---:B------:R-:W-:Y:S05]  /*44c0*/  @!P0 IMAD.HI.U32 R10, R3.reuse, R4, RZ ;  /* 0x00000004030a8227 */ /* 0x040fea00078e00ff */
[----:B------:R-:W-:Y:S04]  /*44d0*/  @!P0 SHF.R.U32.HI R10, RZ, R5, R10 ;  /* 0x00000005ff0a8219 */ /* 0x000fe8000001160a */
[----:B------:R-:W-:Y:S01]  /*44e0*/  @!P0 SEL R0, R3, R10, !P2 ;  /* 0x0000000a03008207 */ /* 0x000fe20005000000 */
[----:B------:R-:W-:Y:S03]  /*44f0*/  IMAD.MOV R10, RZ, RZ, -R3 ;  /* 0x000000ffff0a7224 */ /* 0x000fe600078e0a03 */
[----:B------:R-:W-:Y:S01]  /*4500*/  @!P0 IADD3 R15, PT, PT, R15, -R0, RZ ;  /* 0x800000000f0f8210 */ /* 0x000fe20007ffe0ff */
[----:B------:R-:W-:Y:S01]  /*4510*/  @!P0 IMAD R0, R11, R14, R0 ;  /* 0x0000000e0b008224 */ /* 0x000fe200078e0200 */
[----:B------:R-:W-:Y:S01]  /*4520*/  IADD3 R11, PT, PT, -R9, RZ, RZ ;  /* 0x000000ff090b7210 */ /* 0x000fe20007ffe1ff */
[----:B------:R-:W-:Y:S02]  /*4530*/  IMAD R13, R2, R10, R13 ;  /* 0x0000000a020d7224 */ /* 0x000fe400078e020d */
[----:B------:R-:W-:Y:S02]  /*4540*/  @!P0 IMAD R9, R15, R72, R3 ;  /* 0x000000480f098224 */ /* 0x000fe400078e0203 */
[----:B------:R-:W-:Y:S02]  /*4550*/  @!P0 IMAD.MOV.U32 R3, RZ, RZ, R0 ;  /* 0x000000ffff038224 */ /* 0x000fe400078e0000 */
[----:B------:R-:W-:Y:S02]  /*4560*/  IMAD R8, R6, R11, R8 ;  /* 0x0000000b06087224 */ /* 0x000fe400078e0208 */
[----:B------:R-:W-:Y:S02]  /*4570*/  IMAD R13, R3, R2, R13 ;  /* 0x00000002030d7224 */ /* 0x000fe400078e020d */
[----:B------:R-:W-:Y:S02]  /*4580*/  IMAD R8, R9, R6, R8 ;  /* 0x0000000609087224 */ /* 0x000fe400078e0208 */
.L_x_87:
[----:B------:R-:W-:Y:S05]  /*4590*/  BRA.U UP1, `(.L_x_88) ;  /* 0x0000000101107547 */ /* 0x000fea000b800000 */
[----:B------:R-:W-:Y:S04]  /*45a0*/  MOV R0, UR7 ;  /* 0x0000000700007c02 */ /* 0x000fe80008000f00 */
[----:B------:R-:W-:Y:S04]  /*45b0*/  SHF.L.U32 R3, R0, 0x1f, RZ ;  /* 0x0000001f00037819 */ /* 0x000fe800000006ff */
[----:B------:R-:W2:Y:S02]  /*45c0*/  SYNCS.PHASECHK.TRANS64.TRYWAIT P0, [UR6+0x58], R3 ;  /* 0x00005803ff0075a7 */ /* 0x000ea40008001106 */
[----:B--2---:R-:W-:Y:S05]  /*45d0*/  @!P0 BRA `(.L_x_89) ;  /* 0x00000030008c8947 */ /* 0x004fea0003800000 */
.L_x_88:
[----:B------:R-:W-:Y:S05]  /*45e0*/  BRA.U !UP3, `(.L_x_90) ;  /* 0x000000010b347547 */ /* 0x000fea000b800000 */
[----:B------:R-:W-:Y:S01]  /*45f0*/  UPLOP3.LUT UP0, UPT, UPT, UPT, UP2, 0x80, 0x8 ;  /* 0x000000000008789c */ /* 0x000fe20003f0f020 */
[----:B--2---:R-:W-:Y:S02]  /*4600*/  HFMA2 R0, -RZ, RZ, 0, 5.9604644775390625e-08 ;  /* 0x00000001ff007431 */ /* 0x004fe400000001ff */
[----:B------:R-:W-:Y:S03]  /*4610*/  IMAD.MOV.U32 R165, RZ, RZ, 0x1 ;  /* 0x00000001ffa57424 */ /* 0x000fe600078e00ff */
[----:B------:R-:W-:Y:S05]  /*4620*/  PLOP3.LUT P0, PT, PT, PT, UP0, 0x80, 0x8 ;  /* 0x000000000008781c */ /* 0x000fea0003f0f008 */
[----:B------:R-:W2:Y:S01]  /*4630*/  @UP0 LDCU.64 UR10, c[0x0][0x888] ;  /* 0x00011100ff0a07ac */ /* 0x000ea20008000a00 */
[----:B------:R-:W-:Y:S07]  /*4640*/  @UP0 UIMAD UR8, UR36, UR4, URZ ;  /* 0x00000004240802a4 */ /* 0x000fee000f8e02ff */
[----:B------:R-:W-:Y:S01]  /*4650*/  @!P0 PRMT R165, R0, 0x7610, R165 ;  /* 0x0000761000a58816 */ /* 0x000fe200000000a5 */
[----:B--2---:R-:W-:Y:S03]  /*4660*/  @UP0 UIMAD.WIDE UR10, UR8, 0x4, UR10 ;  /* 0x00000004080a08a5 */ /* 0x004fe6000f8e020a */
[----:B------:R-:W2:Y:S03]  /*4670*/  @!UP0 LDCU UR8, c[0x0][0x880] ;  /* 0x00011000ff0887ac */ /* 0x000ea60008000800 */
[----:B------:R-:W-:Y:S01]  /*4680*/  IMAD.U32 R10, RZ, RZ, UR10 ;  /* 0x0000000aff0a7e24 */ /* 0x000fe2000f8e00ff */
[----:B------:R-:W-:Y:S05]  /*4690*/  MOV R11, UR11 ;  /* 0x0000000b000b7c02 */ /* 0x000fea0008000f00 */
[----:B-----5:R4:W5:Y:S02]  /*46a0*/  @P0 LDG.E R81, desc[UR40][R10.64] ;  /* 0x000000280a510981 */ /* 0x020964000c1e1900 */
[----:B--2-4-:R-:W-:Y:S07]  /*46b0*/  @!P0 IMAD.U32 R81, RZ, RZ, UR8 ;  /* 0x00000008ff518e24 */ /* 0x014fee000f8e00ff */
.L_x_90:
[----:B-----5:R-:W-:Y:S01]  /*46c0*/  @!P4 FSETP.EQ.AND P5, PT, R81, RZ, PT ;  /* 0x000000ff5100c20b */ /* 0x020fe20003fa2000 */
[----:B------:R-:W-:Y:S01]  /*46d0*/  @!UPT UIADD3 URZ, UPT, UPT, URZ, URZ, URZ ;  /* 0x000000fffffff290 */ /* 0x000fe2000fffe0ff */
[----:B------:R-:W-:Y:S11]  /*46e0*/  @!P4 BRA `(.L_x_91) ;  /* 0x000000000014c947 */ /* 0x000ff60003800000 */
[----:B------:R-:W-:Y:S02]  /*46f0*/  LOP3.LUT P0, RZ, R165, 0xff, RZ, 0xc0, !PT ;  /* 0x000000ffa5ff7812 */ /* 0x000fe4000780c0ff */
[----:B------:R-:W-:Y:S04]  /*4700*/  PLOP3.LUT P5, PT, PT, PT, UP0, 0x80, 0x8 ;  /* 0x000000000008781c */ /* 0x000fe80003faf008 */
[----:B------:R-:W-:Y:S07]  /*4710*/  PLOP3.LUT P5, PT, P5, PT, PT, 0x8, 0x80 ;  /* 0x000000000080781c */ /* 0x000fee0002fae170 */
[----:B------:R-:W-:Y:S11]  /*4720*/  @P0 FSETP.EQ.AND P5, PT, R81, RZ, PT ;  /* 0x000000ff5100020b */ /* 0x000ff60003fa2000 */
[----:B------:R-:W-:Y:S02]  /*4730*/  @!UPT UIADD3 URZ, UPT, UPT, URZ, URZ, URZ ;  /* 0x000000fffffff290 */ /* 0x000fe4000fffe0ff */
.L_x_91:
[----:B------:R-:W4:Y:S01]  /*4740*/  SYNCS.PHASECHK.TRANS64.TRYWAIT P4, [UR6+0x48], R26 ;  /* 0x0000481aff0075a7 */ /* 0x000f220008081106 */
[----:B------:R-:W-:Y:S01]  /*4750*/  @P3 SHF.R.U32.HI R27, RZ, 0x10, R21 ;  /* 0x00000010ff1b3819 */ /* 0x000fe20000011615 */
[----:B------:R-:W-:Y:S01]  /*4760*/  VIADD R29, R29, 0x1 ;  /* 0x000000011d1d7836 */ /* 0x000fe20000000000 */
[----:B------:R-:W5:Y:S08]  /*4770*/  LDC.64 R14, c[0x0][0xb10] ;  /* 0x0002c400ff0e7b82 */ /* 0x000f700000000a00 */
[----:B------:R-:W1:Y:S08]  /*4780*/  LDC.64 R10, c[0x0][0xb18] ;  /* 0x0002c600ff0a7b82 */ /* 0x000e700000000a00 */
[----:B--2---:R-:W2:Y:S08]  /*4790*/  @!P1 LDC R0, c[0x0][0xb20] ;  /* 0x0002c800ff009b82 */ /* 0x004eb00000000800 */
[----:B------:R-:W3:Y:S01]  /*47a0*/  @!P1 LDC R3, c[0x0][0xb0c] ;  /* 0x0002c300ff039b82 */ /* 0x000ee20000000800 */
[----:B-----5:R-:W-:Y:S05]  /*47b0*/  @!P1 IMAD.HI.U32 R14, R13, R14, RZ ;  /* 0x0000000e0d0e9227 */ /* 0x020fea00078e00ff */
[----:B------:R-:W-:Y:S01]  /*47c0*/  @!P1 SHF.R.U32.HI R14, RZ, R15, R14 ;  /* 0x0000000fff0e9219 */ /* 0x000fe2000001160e */
[----:B-1----:R-:W-:Y:S01]  /*47d0*/  @!P1 IMAD.HI.U32 R11, R8, R11, RZ ;  /* 0x0000000b080b9227 */ /* 0x002fe200078e00ff */
[----:B------:R-:W-:Y:S04]  /*47e0*/  @!P1 ISETP.NE.AND P0, PT, R10, 0x1, PT ;  /* 0x000000010a00980c */ /* 0x000fe80003f05270 */
[----:B--2---:R-:W-:Y:S02]  /*47f0*/  @!P1 SHF.R.U32.HI R9, RZ, R0, R11 ;  /* 0x00000000ff099219 */ /* 0x004fe4000001160b */
[----:B---3--:R-:W-:Y:S02]  /*4800*/  @!P1 ISETP.NE.AND P2, PT, R3, 0x1, PT ;  /* 0x000000010300980c */ /* 0x008fe40003f45270 */
[----:B------:R-:W-:Y:S02]  /*4810*/  @!P1 SEL R9, R8, R9, !P0 ;  /* 0x0000000908099207 */ /* 0x000fe40004000000 */
[----:B------:R-:W-:Y:S02]  /*4820*/  ELECT P0, URZ, PT ;  /* 0x0000000000ff782f */ /* 0x000fe40003800000 */
[----:B------:R-:W-:Y:S05]  /*4830*/  @!P1 SEL R14, R13, R14, !P2 ;  /* 0x0000000e0d0e9207 */ /* 0x000fea0005000000 */
[----:B------:R-:W-:Y:S02]  /*4840*/  @!P1 IMAD.IADD R0, R9, 0x1, -R14 ;  /* 0x0000000109009824 */ /* 0x000fe400078e0a0e */
[----:B------:R-:W-:Y:S02]  /*4850*/  @!P1 IMAD.IADD R9, R14, 0x1, -R9 ;  /* 0x000000010e099824 */ /* 0x000fe400078e0a09 */
[----:B------:R-:W-:Y:S02]  /*4860*/  @!P1 IMAD R13, R0, R3, R13 ;  /* 0x00000003000d9224 */ /* 0x000fe400078e020d */
[----:B------:R-:W-:Y:S01]  /*4870*/  @!P1 IMAD R8, R9, R10, R8 ;  /* 0x0000000a09089224 */ /* 0x000fe200078e0208 */
[----:B----4-:R-:W-:Y:S06]  /*4880*/  @!P4 BRA `(.L_x_92) ;  /* 0x0000002c00f8c947 */ /* 0x010fec0003800000 */
.L_x_146:
[----:B------:R-:W-:Y:S01]  /*4890*/  PLOP3.LUT P5, PT, P5, P0, PT, 0xf2, 0x2f ;  /* 0x00000000002f781c */ /* 0x000fe20002fa1e72 */
[----:B------:R-:W-:Y:S01]  /*48a0*/  UMOV UR14, 0x0 ;  /* 0x00000000000e7882 */ /* 0x000fe20000000000 */
[----:B------:R-:W-:Y:S01]  /*48b0*/  LOP3.LUT R30, R30, 0x1, RZ, 0x3c, !PT ;  /* 0x000000011e1e7812 */ /* 0x000fe200078e3cff */
[----:B------:R-:W-:Y:S01]  /*48c0*/  UMOV UR15, 0x10000000 ;  /* 0x10000000000f7882 */ /* 0x000fe20000000000 */
[----:B------:R-:W-:Y:S01]  /*48d0*/  UMOV UR12, UR36 ;  /* 0x00000024000c7c82 */ /* 0x000fe20008000000 */
[----:B------:R-:W-:Y:S08]  /*48e0*/  @P3 R2UR UR36, R27 ;  /* 0x000000001b2432ca */ /* 0x000ff000000e0000 */
[----:B-1----:R-:W-:Y:S01]  /*48f0*/  @!P5 IADD3 R3, P0, PT, R32, 0x580, RZ ;  /* 0x000005802003d810 */ /* 0x002fe20007f1e0ff */
[----:B------:R-:W-:Y:S01]  /*4900*/  @!P5 IMAD.SHL.U32 R164, R164, 0x40, RZ ;  /* 0x00000040a4a4d824 */ /* 0x000fe200078e00ff */
[----:B------:R-:W-:Y:S01]  /*4910*/  VOTEU.ALL UP1, P5 ;  /* 0x0000000000ff7886 */ /* 0x000fe20002820000 */
[----:B------:R-:W-:Y:S01]  /*4920*/  @!P5 IMAD.SHL.U32 R155, R155, 0x80, RZ ;  /* 0x000000809b9bd824 */ /* 0x000fe200078e00ff */
[----:B------:R-:W-:Y:S01]  /*4930*/  @!P5 R2UR UR9, R3 ;  /* 0x000000000309d2ca */ /* 0x000fe200000e0000 */
[----:B------:R-:W-:Y:S01]  /*4940*/  @!P5 IMAD.X R0, RZ, RZ, R33, P0 ;  /* 0x000000ffff00d224 */ /* 0x000fe200000e0621 */
[----:B------:R-:W-:Y:S01]  /*4950*/  @!P5 R2UR UR10, R164 ;  /* 0x00000000a40ad2ca */ /* 0x000fe200000e0000 */
[----:B------:R-:W-:Y:S01]  /*4960*/  IMAD.IADD R164, R8, 0x1, R143 ;  /* 0x0000000108a47824 */ /* 0x000fe200078e028f */
[----:B------:R-:W-:Y:S01]  /*4970*/  @!P5 R2UR UR11, R155 ;  /* 0x000000009b0bd2ca */ /* 0x000fe200000e0000 */
[----:B------:R-:W-:Y:S01]  /*4980*/  IMAD.IADD R155, R13, 0x1, R154 ;  /* 0x000000010d9b7824 */ /* 0x000fe200078e029a */
[----:B------:R-:W-:Y:S02]  /*4990*/  @!P5 R2UR UR8, R0 ;  /* 0x000000000008d2ca */ /* 0x000fe400000e0000 */
[C---:B------:R-:W-:Y:S04]  /*49a0*/  ISETP.NE.AND P0, PT, R29.reuse, 0x2, PT ;  /* 0x000000021d00780c */ /* 0x040fe80003f05270 */
[----:B------:R-:W-:Y:S01]  /*49b0*/  SEL R3, RZ, 0x1, P0 ;  /* 0x00000001ff037807 */ /* 0x000fe20000000000 */
[----:B------:R-:W-:Y:S01]  /*49c0*/  IMAD.U32 R10, RZ, RZ, UR9 ;  /* 0x00000009ff0a7e24 */ /* 0x000fe2000f8e00ff */
[----:B------:R-:W-:Y:S01]  /*49d0*/  @!UP1 UIADD3 UR9, UPT, UPT, UR6, 0x40, URZ ;  /* 0x0000004006099890 */ /* 0x000fe2000fffe0ff */
[----:B------:R-:W-:Y:S02]  /*49e0*/  SEL R29, R29, RZ, P0 ;  /* 0x000000ff1d1d7207 */ /* 0x000fe40000000000 */
[----:B------:R-:W-:Y:S02]  /*49f0*/  LOP3.LUT R28, R28, R3, RZ, 0x3c, !PT ;  /* 0x000000031c1c7212 */ /* 0x000fe400078e3cff */
[----:B------:R-:W-:Y:S01]  /*4a00*/  IMAD.U32 R11, RZ, RZ, UR8 ;  /* 0x00000008ff0b7e24 */ /* 0x000fe2000f8e00ff */
[----:B------:R-:W-:Y:S01]  /*4a10*/  @!P5 R2UR UR16, R10 ;  /* 0x000000000a10d2ca */ /* 0x000fe200000e0000 */
[----:B------:R-:W-:Y:S01]  /*4a20*/  @!UP1 UIADD3 UR8, UPT, UPT, UR6, 0x200, URZ ;  /* 0x0000020006089890 */ /* 0x000fe2000fffe0ff */
[----:B------:R-:W-:Y:S02]  /*4a30*/  VOTEU.ALL UP1, P5 ;  /* 0x0000000000ff7886 */ /* 0x000fe40002820000 */
[----:B------:R-:W-:Y:S11]  /*4a40*/  @!P5 R2UR UR17, R11 ;  /* 0x000000000b11d2ca */ /* 0x000ff600000e0000 */
[----:B------:R-:W-:Y:S02]  /*4a50*/  @!UPT UIADD3 URZ, UPT, UPT, URZ, URZ, URZ ;  /* 0x000000fffffff290 */ /* 0x000fe4000fffe0ff */
[----:B------:R2:W-:Y:S01]  /*4a60*/  @!UP1 UTMALDG.3D [UR8], [UR16], desc[UR14] ;  /* 0x00000e08100095b4 */ /* 0x0005e20008011000 */
[----:B------:R2:W-:Y:S01]  /*4a70*/  @!P5 SYNCS.ARRIVE.TRANS64.RED.A0TR RZ, [UR6+0x40], R25 ;  /* 0x00004019ffffd9a7 */ /* 0x0005e20008300406 */
[----:B------:R-:W-:Y:S01]  /*4a80*/  UPLOP3.LUT UP1, UPT, UPT, UPT, UPT, 0x80, 0x8 ;  /* 0x000000000008789c */ /* 0x000fe20003f2f070 */
[----:B------:R-:W-:Y:S01]  /*4a90*/  SYNCS.ARRIVE.TRANS64.RED.A1T0 RZ, [UR37], RZ ;  /* 0x000000ffffff79a7 */ /* 0x000fe20008100425 */
[----:B------:R-:W-:Y:S09]  /*4aa0*/  @P3 BRA `(.L_x_93) ;  /* 0xfffffff400b43947 */ /* 0x000ff2000383ffff */
[----:B------:R-:W-:Y:S07]  /*4ab0*/  MOV R0, UR6 ;  /* 0x0000000600007c02 */ /* 0x000fee0008000f00 */
.L_x_94:
[----:B-1----:R-:W-:-:S04]  /*4ac0*/  SHF.L.U32 R3, R30, 0x1f, RZ ;  /* 0x0000001f1e037819 */ /* 0x002fc800000006ff */
[----:B------:R1:W3:Y:S03]  /*4ad0*/  SYNCS.PHASECHK.TRANS64.TRYWAIT P0, [R0+URZ+0x48], R3 ;  /* 0x00004803000075a7 */ /* 0x0002e600080011ff */
[----:B---3--:R-:W-:Y:S05]  /*4ae0*/  @!P0 NANOSLEEP.SYNCS 0x989680 ;  /* 0x009896800000895d */ /* 0x008fea0003900000 */
[----:B------:R-:W3:Y:S02]  /*4af0*/  @!P0 SYNCS.PHASECHK.TRANS64 P0, [R0+URZ+0x48], R3 ;  /* 0x00004803000085a7 */ /* 0x000ee400080010ff */
[----:B--23--:R-:W-:Y:S05]  /*4b00*/  @P0 EXIT ;  /* 0x000000000000094d */ /* 0x00cfea0003800000 */
[----:B------:R-:W-:Y:S05]  /*4b10*/  BRA `(.L_x_94) ;  /* 0xfffffffc00e87947 */ /* 0x000fea000383ffff */
.L_x_85:
[----:B------:R-:W-:-:S06]  /*4b20*/  UISETP.GE.AND UP1, UPT, UR10, 0x4, UPT ;  /* 0x000000040a00788c */ /* 0x000fcc000bf26270 */
[----:B------:R-:W-:-:S13]  /*4b30*/  PLOP3.LUT P0, PT, PT, PT, UP1, 0x80, 0x8 ;  /* 0x000000000008781c */ /* 0x000fda0003f0f018 */
[----:B------:R-:W-:Y:S05]  /*4b40*/  @!P0 EXIT ;  /* 0x000000000000894d */ /* 0x000fea0003800000 */
[----:B------:R-:W-:Y:S01]  /*4b50*/  BAR.SYNC.DEFER_BLOCKING 0x6, 0xa0 ;  /* 0x0182800000007b1d */ /* 0x000fe20000010000 */
[C---:B------:R-:W-:Y:S02]  /*4b60*/  IMAD.SHL.U32 R3, R166.reuse, 0x40, RZ ;  /* 0x00000040a6037824 */ /* 0x040fe400078e00ff */
[----:B------:R-:W-:Y:S02]  /*4b70*/  HFMA2 R76, -RZ, RZ, 0, 0 ;  /* 0x00000000ff4c7431 */ /* 0x000fe400000001ff */
[C---:B------:R-:W-:Y:S01]  /*4b80*/  IMAD.SHL.U32 R168, R166.reuse, 0x8, RZ ;  /* 0x00000008a6a87824 */ /* 0x040fe200078e00ff */
[----:B------:R-:W-:Y:S01]  /*4b90*/  CS2R R174, SRZ ;  /* 0x0000000000ae7805 */ /* 0x000fe2000001ff00 */
[----:B------:R-:W-:Y:S01]  /*4ba0*/  IMAD.U32 R79, R166, 0x10000, RZ ;  /* 0x00010000a64f7824 */ /* 0x000fe200078e00ff */
[----:B------:R-:W-:Y:S01]  /*4bb0*/  UMOV UR43, 0x400 ;  /* 0x00000400002b7882 */ /* 0x000fe20000000000 */
[----:B------:R-:W-:Y:S01]  /*4bc0*/  LOP3.LUT R5, R3, 0x180, RZ, 0xc0, !PT ;  /* 0x0000018003057812 */ /* 0x000fe200078ec0ff */
[----:B------:R-:W-:Y:S01]  /*4bd0*/  ULEA UR43, UR37, UR43, 0x18 ;  /* 0x0000002b252b7291 */ /* 0x000fe2000f8ec0ff */
[----:B------:R-:W1:Y:S01]  /*4be0*/  LDC R167, c[0x0][0x370] ;  /* 0x0000dc00ffa77b82 */ /* 0x000e620000000800 */
[----:B------:R-:W-:Y:S01]  /*4bf0*/  LOP3.LUT R79, R79, 0x600000, RZ, 0xc0, !PT ;  /* 0x006000004f4f7812 */ /* 0x000fe200078ec0ff */
[----:B------:R-:W-:Y:S01]  /*4c00*/  IMAD.MOV.U32 R182, RZ, RZ, RZ ;  /* 0x000000ffffb67224 */ /* 0x000fe200078e00ff */
[----:B------:R-:W-:Y:S01]  /*4c10*/  LOP3.LUT R168, R5, 0x30, R168, 0xf8, !PT ;  /* 0x0000003005a87812 */ /* 0x000fe200078ef8a8 */
[----:B------:R-:W-:Y:S01]  /*4c20*/  UIADD3 UR4, UPT, UPT, UR43, 0x2200, URZ ;  /* 0x000022002b047890 */ /* 0x000fe2000fffe0ff */
[----:B------:R-:W-:Y:S01]  /*4c30*/  IMAD.MOV.U32 R173, RZ, RZ, RZ ;  /* 0x000000ffffad7224 */ /* 0x000fe200078e00ff */
[----:B------:R-:W2:Y:S01]  /*4c40*/  LDCU.64 UR46, c[0x0][0x348] ;  /* 0x00006900ff2e77ac */ /* 0x000ea20008000a00 */
[----:B------:R-:W-:Y:S01]  /*4c50*/  LOP3.LUT R168, R168, 0x1e40, R3, 0xf8, !PT ;  /* 0x00001e40a8a87812 */ /* 0x000fe200078ef803 */
[----:B------:R-:W3:Y:S01]  /*4c60*/  LDC R74, c[0x0][0xb0c] ;  /* 0x0002c300ff4a7b82 */ /* 0x000ee20000000800 */
[----:B------:R-:W-:Y:S01]  /*4c70*/  IMAD.SHL.U32 R3, R166, 0x10, RZ ;  /* 0x00000010a6037824 */ /* 0x000fe200078e00ff */
[----:B------:R-:W-:Y:S01]  /*4c80*/  MOV R179, UR4 ;  /* 0x0000000400b37c02 */ /* 0x000fe20008000f00 */
[----:B------:R-:W4:Y:S03]  /*4c90*/  LDCU.64 UR38, c[0x0][0x888] ;  /* 0x00011100ff2677ac */ /* 0x000f260008000a00 */
[C---:B------:R-:W-:Y:S01]  /*4ca0*/  LOP3.LUT R5, R3.reuse, 0x20, RZ, 0xc0, !PT ;  /* 0x0000002003057812 */ /* 0x040fe200078ec0ff */
[----:B------:R-:W2:Y:S01]  /*4cb0*/  LDS R0, [UR43+0x110] ;  /* 0x0001102bff007984 */ /* 0x000ea20008000800 */
[----:B------:R-:W1:Y:S01]  /*4cc0*/  LDC R170, c[0x0][0xb20] ;  /* 0x0002c800ffaa7b82 */ /* 0x000e620000000800 */
[----:B------:R-:W-:Y:S01]  /*4cd0*/  LOP3.LUT R3, R3, 0x40, RZ, 0xc0, !PT ;  /* 0x0000004003037812 */ /* 0x000fe200078ec0ff */
[----:B------:R-:W-:-:S06]  /*4ce0*/  UIADD3 UR42, UPT, UPT, UR43, 0x200, URZ ;  /* 0x000002002b2a7890 */ /* 0x000fcc000fffe0ff */
[----:B------:R-:W1:Y:S08]  /*4cf0*/  LDC R73, c[0x0][0xb30] ;  /* 0x0002cc00ff497b82 */ /* 0x000e700000000800 */
[----:B------:R-:W1:Y:S08]  /*4d00*/  LDC.64 R152, c[0x0][0xb10] ;  /* 0x0002c400ff987b82 */ /* 0x000e700000000a00 */
[----:B------:R-:W1:Y:S08]  /*4d10*/  LDC.64 R70, c[0x0][0xb18] ;  /* 0x0002c600ff467b82 */ /* 0x000e700000000a00 */
[----:B------:R-:W1:Y:S01]  /*4d20*/  LDC.64 R148, c[0x0][0x888] ;  /* 0x00022200ff947b82 */ /* 0x000e620000000a00 */
[----:B--2---:R-:W-:-:S07]  /*4d30*/  IMAD.IADD R79, R0, 0x1, R79 ;  /* 0x00000001004f7824 */ /* 0x004fce00078e024f */
[----:B------:R-:W2:Y:S01]  /*4d40*/  LDC.64 R68, c[0x0][0xb28] ;  /* 0x0002ca00ff447b82 */ /* 0x000ea20000000a00 */
[----:B------:R-:W-:-:S05]  /*4d50*/  VIADD R0, R168, UR43 ;  /* 0x0000002ba8007c36 */ /* 0x000fca0008000000 */
[--C-:B------:R-:W-:Y:S02]  /*4d60*/  IADD3 R178, PT, PT, -R5, 0x200, R0.reuse ;  /* 0x0000020005b27810 */ /* 0x100fe40007ffe100 */
[----:B------:R-:W1:Y:S01]  /*4d70*/  LDC.64 R150, c[0x0][0x890] ;  /* 0x00022400ff967b82 */ /* 0x000e620000000a00 */
[----:B------:R-:W-:Y:S02]  /*4d80*/  IADD3 R177, PT, PT, -R3, 0x200, R0 ;  /* 0x0000020003b17810 */ /* 0x000fe40007ffe100 */
[----:B------:R-:W-:-:S05]  /*4d90*/  IMAD.IADD R176, R178, 0x1, -R3 ;  /* 0x00000001b2b07824 */ /* 0x000fca00078e0a03 */
[----:B------:R-:W1:Y:S08]  /*4da0*/  LDC.64 R146, c[0x0][0x8b0] ;  /* 0x00022c00ff927b82 */ /* 0x000e700000000a00 */
[----:B------:R-:W1:Y:S08]  /*4db0*/  LDC.64 R144, c[0x0][0x8a8] ;  /* 0x00022a00ff907b82 */ /* 0x000e700000000a00 */
[----:B---34-:R-:W1:Y:S02]  /*4dc0*/  LDC R172, c[0x0][0x374] ;  /* 0x0000dd00ffac7b82 */ /* 0x018e640000000800 */
.L_x_112:
[----:B------:R-:W-:Y:S02]  /*4dd0*/  LEA R0, R182, UR43, 0x3 ;  /* 0x0000002bb6007c11 */ /* 0x000fe4000f8e18ff */
[----:B------:R-:W-:Y:S02]  /*4de0*/  SHF.L.U32 R3, R174, 0x1f, RZ ;  /* 0x0000001fae037819 */ /* 0x000fe400000006ff */
[----:B------:R-:W-:Y:S02]  /*4df0*/  LEA R16, R182, UR43, 0x4 ;  /* 0x0000002bb6107c11 */ /* 0x000fe4000f8e20ff */
[----:B------:R-:W3:Y:S02]  /*4e00*/  SYNCS.PHASECHK.TRANS64.TRYWAIT P0, [R0+URZ+0x60], R3 ;  /* 0x00006003000075a7 */ /* 0x000ee400080011ff */
[----:B-123--:R-:W-:Y:S05]  /*4e10*/  @!P0 BRA `(.L_x_95) ;  /* 0x0000002800ac8947 */ /* 0x00efea0003800000 */
.L_x_147:
[----:B------:R-:W4:Y:S01]  /*4e20*/  LDC.64 R12, c[0x0][0xb10] ;  /* 0x0002c400ff0c7b82 */ /* 0x000f220000000a00 */
[----:B------:R-:W2:Y:S01]  /*4e30*/  LDS.128 R16, [R16+0xf0] ;  /* 0x0000f00010107984 */ /* 0x000ea20000000c00 */
[----:B-1----:R-:W-:Y:S01]  /*4e40*/  ISETP.NE.AND P1, PT, R73, 0x1, PT ;  /* 0x000000014900780c */ /* 0x002fe20003f25270 */
[----:B---3--:R-:W-:Y:S01]  /*4e50*/  VIADD R0, R0, 0x70 ;  /* 0x0000007000007836 */ /* 0x008fe20000000000 */
[----:B------:R-:W-:Y:S04]  /*4e60*/  ISETP.GE.AND P0, PT, R72, 0x1, PT ;  /* 0x000000014800780c */ /* 0x000fe80003f06270 */
[----:B------:R-:W1:Y:S01]  /*4e70*/  LDC.64 R10, c[0x0][0xb18] ;  /* 0x0002c600ff0a7b82 */ /* 0x000e620000000a00 */
[----:B------:R-:W-:Y:S01]  /*4e80*/  PRMT R0, RZ, 0x654, R0 ;  /* 0x00000654ff007816 */ /* 0x000fe20000000000 */
[----:B------:R-:W-:Y:S01]  /*4e90*/  @!PT LDS RZ, [RZ] ;  /* 0x00000000fffff984 */ /* 0x000fe20000000800 */
[----:B------:R-:W-:Y:S01]  /*4ea0*/  @!PT LDS RZ, [RZ] ;  /* 0x00000000fffff984 */ /* 0x000fe20000000800 */
[----:B------:R-:W-:Y:S01]  /*4eb0*/  @!PT LDS RZ, [RZ] ;  /* 0x00000000fffff984 */ /* 0x000fe20000000800 */
[----:B------:R-:W-:Y:S01]  /*4ec0*/  @!PT LDS RZ, [RZ] ;  /* 0x00000000fffff984 */ /* 0x000fe20000000800 */
[----:B------:R3:W-:Y:S06]  /*4ed0*/  MEMBAR.ALL.CTA ;  /* 0x0000000000007992 */ /* 0x0007ec0000008000 */
[----:B---3--:R-:W3:Y:S01]  /*4ee0*/  FENCE.VIEW.ASYNC.S ;  /* 0x00000000000073c6 */ /* 0x008ee20000000000 */
[----:B------:R-:W1:Y:S08]  /*4ef0*/  @!P1 LDC R14, c[0x0][0xb20] ;  /* 0x0002c800ff0e9b82 */ /* 0x000e700000000800 */
[----:B------:R-:W1:Y:S01]  /*4f00*/  @!P1 LDC R9, c[0x0][0xb0c] ;  /* 0x0002c300ff099b82 */ /* 0x000e620000000800 */
[----:B---3--:R3:W-:Y:S01]  /*4f10*/  SYNCS.ARRIVE.TRANS64.RED.A1T0 RZ, [R0+URZ], RZ ;  /* 0x000000ff00ff79a7 */ /* 0x0087e200081004ff */
[----:B--2---:R-:W-:Y:S04]  /*4f20*/  LOP3.LUT P4, RZ, R18, 0x1, RZ, 0xc0, !PT ;  /* 0x0000000112ff7812 */ /* 0x004fe8000788c0ff */
[----:B------:R-:W-:Y:S09]  /*4f30*/  P2R R180, PR, RZ, 0x10 ;  /* 0x00000010ffb47803 */ /* 0x000ff20000000000 */
[----:B------:R-:W-:Y:S02]  /*4f40*/  @P4 MOV R77, R16 ;  /* 0x00000010004d4202 */ /* 0x000fe40000000f00 */
[----:B------:R-:W-:Y:S01]  /*4f50*/  @P4 LOP3.LUT R75, R17, 0xffff, RZ, 0xc0, !PT ;  /* 0x0000ffff114b4812 */ /* 0x000fe200078ec0ff */
[----:B---34-:R-:W-:Y:S06]  /*4f60*/  @!P0 BRA `(.L_x_96) ;  /* 0x0000000000a48947 */ /* 0x018fec0003800000 */
[----:B------:R-:W-:Y:S01]  /*4f70*/  IMAD.HI.U32 R21, R172, R71, RZ ;  /* 0x00000047ac157227 */ /* 0x000fe200078e00ff */
[----:B------:R-:W-:Y:S02]  /*4f80*/  ISETP.NE.AND P0, PT, R70, 0x1, PT ;  /* 0x000000014600780c */ /* 0x000fe40003f05270 */
[----:B------:R-:W-:Y:S01]  /*4f90*/  ISETP.NE.AND P2, PT, R72, 0x1, PT ;  /* 0x000000014800780c */ /* 0x000fe20003f45270 */
[----:B------:R-:W-:Y:S01]  /*4fa0*/  IMAD.HI.U32 R20, R167, R152, RZ ;  /* 0x00000098a7147227 */ /* 0x000fe200078e00ff */
[----:B------:R-:W-:Y:S02]  /*4fb0*/  SHF.R.U32.HI R21, RZ, R170, R21 ;  /* 0x000000aaff157219 */ /* 0x000fe40000011615 */
[----:B------:R-:W-:Y:S01]  /*4fc0*/  ISETP.NE.AND P3, PT, R74, 0x1, PT ;  /* 0x000000014a00780c */ /* 0x000fe20003f65270 */
[----:B------:R-:W-:Y:S01]  /*4fd0*/  IMAD.HI.U32 R24, R77, R152, RZ ;  /* 0x000000984d187227 */ /* 0x000fe200078e00ff */
[----:B------:R-:W-:Y:S02]  /*4fe0*/  SHF.R.U32.HI R20, RZ, R153, R20 ;  /* 0x00000099ff147219 */ /* 0x000fe40000011614 */
[----:B------:R-:W-:Y:S01]  /*4ff0*/  SEL R3, R172, R21, !P0 ;  /* 0x00000015ac037207 */ /* 0x000fe20004000000 */
[----:B------:R-:W-:Y:S01]  /*5000*/  IMAD.HI.U32 R21, R75, R71, RZ ;  /* 0x000000474b157227 */ /* 0x000fe200078e00ff */
[----:B------:R-:W-:Y:S02]  /*5010*/  SEL R7, R167, R20, !P3 ;  /* 0x00000014a7077207 */ /* 0x000fe40005800000 */
[----:B------:R-:W-:Y:S01]  /*5020*/  SHF.R.U32.HI R24, RZ, R153, R24 ;  /* 0x00000099ff187219 */ /* 0x000fe20000011618 */
[-C--:B------:R-:W-:Y:S04]  /*5030*/  IMAD.HI.U32 R20, R3, R68.reuse, RZ ;  /* 0x0000004403147227 */ /* 0x080fe800078e00ff */
[----:B------:R-:W-:Y:S01]  /*5040*/  IMAD.HI.U32 R22, R7, R68, RZ ;  /* 0x0000004407167227 */ /* 0x000fe200078e00ff */
[-C--:B------:R-:W-:Y:S02]  /*5050*/  @P2 SHF.R.U32.HI R3, RZ, R69.reuse, R20 ;  /* 0x00000045ff032219 */ /* 0x080fe40000011614 */
[----:B------:R-:W-:Y:S02]  /*5060*/  SHF.R.U32.HI R20, RZ, R170, R21 ;  /* 0x000000aaff147219 */ /* 0x000fe40000011615 */
[----:B------:R-:W-:Y:S01]  /*5070*/  @P2 SHF.R.U32.HI R7, RZ, R69, R22 ;  /* 0x00000045ff072219 */ /* 0x000fe20000011616 */
[C---:B------:R-:W-:Y:S01]  /*5080*/  IMAD R2, R72.reuse, R3, RZ ;  /* 0x0000000348027224 */ /* 0x040fe200078e02ff */
[----:B------:R-:W-:Y:S02]  /*5090*/  SEL R5, R75, R20, !P0 ;  /* 0x000000144b057207 */ /* 0x000fe40004000000 */
[----:B------:R-:W-:Y:S01]  /*50a0*/  SEL R3, R77, R24, !P3 ;  /* 0x000000184d037207 */ /* 0x000fe20005800000 */
[----:B------:R-:W-:Y:S01]  /*50b0*/  IMAD R4, R72, R7, RZ ;  /* 0x0000000748047224 */ /* 0x000fe200078e02ff */
[C---:B------:R-:W-:Y:S01]  /*50c0*/  ISETP.GE.AND P0, PT, R5.reuse, R2, PT ;  /* 0x000000020500720c */ /* 0x040fe20003f06270 */
[----:B------:R-:W-:Y:S03]  /*50d0*/  IMAD.HI.U32 R6, R5, R68, RZ ;  /* 0x0000004405067227 */ /* 0x000fe600078e00ff */
[----:B------:R-:W-:Y:S01]  /*50e0*/  ISETP.GE.OR P0, PT, R3, R4, P0 ;  /* 0x000000040300720c */ /* 0x000fe20000706670 */
[----:B------:R-:W-:Y:S01]  /*50f0*/  IMAD.MOV R4, RZ, RZ, -R3 ;  /* 0x000000ffff047224 */ /* 0x000fe200078e0a03 */
[-C--:B------:R-:W-:Y:S03]  /*5100*/  SHF.R.U32.HI R6, RZ, R69.reuse, R6 ;  /* 0x00000045ff067219 */ /* 0x080fe60000011606 */
[----:B------:R-:W-:Y:S01]  /*5110*/  IMAD R77, R74, R4, R77 ;  /* 0x000000044a4d7224 */ /* 0x000fe200078e024d */
[----:B------:R-:W-:Y:S05]  /*5120*/  SEL R15, R5, R6, !P2 ;  /* 0x00000006050f7207 */ /* 0x000fea0005000000 */
[----:B------:R-:W-:Y:S02]  /*5130*/  IMAD.MOV R6, RZ, RZ, -R15 ;  /* 0x000000ffff067224 */ /* 0x000fe400078e0a0f */
[C---:B------:R-:W-:Y:S04]  /*5140*/  @!P0 IMAD.HI.U32 R2, R3.reuse, R68, RZ ;  /* 0x0000004403028227 */ /* 0x040fe800078e00ff */
[----:B------:R-:W-:Y:S01]  /*5150*/  IMAD R6, R72, R6, R5 ;  /* 0x0000000648067224 */ /* 0x000fe200078e0205 */
[----:B------:R-:W-:Y:S04]  /*5160*/  @!P0 SHF.R.U32.HI R2, RZ, R69, R2 ;  /* 0x00000045ff028219 */ /* 0x000fe80000011602 */
[----:B------:R-:W-:Y:S02]  /*5170*/  @!P0 SEL R0, R3, R2, !P2 ;  /* 0x0000000203008207 */ /* 0x000fe40005000000 */
[----:B------:R-:W-:Y:S02]  /*5180*/  IADD3 R2, PT, PT, -R5, RZ, RZ ;  /* 0x000000ff05027210 */ /* 0x000fe40007ffe1ff */
[----:B------:R-:W-:Y:S01]  /*5190*/  @!P0 IADD3 R8, PT, PT, R15, -R0, RZ ;  /* 0x800000000f088210 */ /* 0x000fe20007ffe0ff */
[----:B------:R-:W-:Y:S02]  /*51a0*/  @!P0 IMAD R0, R7, R6, R0 ;  /* 0x0000000607008224 */ /* 0x000fe400078e0200 */
[----:B------:R-:W-:Y:S02]  /*51b0*/  IMAD R75, R70, R2, R75 ;  /* 0x00000002464b7224 */ /* 0x000fe400078e024b */
[----:B------:R-:W-:Y:S02]  /*51c0*/  @!P0 IMAD R5, R8, R72, R3 ;  /* 0x0000004808058224 */ /* 0x000fe400078e0203 */
[----:B------:R-:W-:Y:S04]  /*51d0*/  @!P0 IMAD.MOV.U32 R3, RZ, RZ, R0 ;  /* 0x000000ffff038224 */ /* 0x000fe800078e0000 */
[----:B------:R-:W-:Y:S02]  /*51e0*/  IMAD R77, R3, R74, R77 ;  /* 0x0000004a034d7224 */ /* 0x000fe400078e024d */
[----:B------:R-:W-:Y:S07]  /*51f0*/  IMAD R75, R5, R70, R75 ;  /* 0x00000046054b7224 */ /* 0x000fee00078e024b */
.L_x_96:
[----:B------:R-:W-:Y:S01]  /*5200*/  @!P1 IMAD.HI.U32 R0, R77, R12, RZ ;  /* 0x0000000c4d009227 */ /* 0x000fe200078e00ff */
[----:B-1----:R-:W-:Y:S01]  /*5210*/  @!P1 ISETP.NE.AND P0, PT, R10, 0x1, PT ;  /* 0x000000010a00980c */ /* 0x002fe20003f05270 */
[----:B------:R-:W-:Y:S01]  /*5220*/  ULOP3.LUT UP0, URZ, UR42, 0x1b0, URZ, 0xc0, !UPT ;  /* 0x000001b02aff7892 */ /* 0x000fe2000f80c0ff */
[----:B------:R-:W-:Y:S01]  /*5230*/  @!P1 ISETP.NE.AND P2, PT, R9, 0x1, PT ;  /* 0x000000010900980c */ /* 0x000fe20003f45270 */
[----:B------:R-:W-:Y:S01]  /*5240*/  @!P1 IMAD.HI.U32 R3, R75, R11, RZ ;  /* 0x0000000b4b039227 */ /* 0x000fe200078e00ff */
[----:B------:R-:W-:Y:S02]  /*5250*/  @!P1 SHF.R.U32.HI R0, RZ, R13, R0 ;  /* 0x0000000dff009219 */ /* 0x000fe40000011600 */
[----:B------:R-:W-:Y:S01]  /*5260*/  @P4 SHF.R.U32.HI R171, RZ, 0x10, R17 ;  /* 0x00000010ffab4819 */ /* 0x000fe20000011611 */
[----:B------:R-:W-:Y:S01]  /*5270*/  VIADD R182, R182, 0x1 ;  /* 0x00000001b6b67836 */ /* 0x000fe20000000000 */
[----:B------:R-:W-:Y:S02]  /*5280*/  @!P1 SHF.R.U32.HI R2, RZ, R14, R3 ;  /* 0x0000000eff029219 */ /* 0x000fe40000011603 */
[----:B------:R-:W-:Y:S02]  /*5290*/  @!P1 SEL R3, R77, R0, !P2 ;  /* 0x000000004d039207 */ /* 0x000fe40005000000 */
[----:B------:R-:W-:Y:S05]  /*52a0*/  @!P1 SEL R2, R75, R2, !P0 ;  /* 0x000000024b029207 */ /* 0x000fea0004000000 */
[----:B------:R-:W-:Y:S02]  /*52b0*/  @!P1 IMAD.IADD R0, R2, 0x1, -R3 ;  /* 0x0000000102009824 */ /* 0x000fe400078e0a03 */
[----:B------:R-:W-:Y:S02]  /*52c0*/  @!P1 IMAD.IADD R2, R3, 0x1, -R2 ;  /* 0x0000000103029824 */ /* 0x000fe400078e0a02 */
[----:B------:R-:W-:Y:S02]  /*52d0*/  @!P1 IMAD R77, R0, R9, R77 ;  /* 0x00000009004d9224 */ /* 0x000fe400078e024d */
[----:B------:R-:W-:Y:S01]  /*52e0*/  @!P1 IMAD R75, R2, R10, R75 ;  /* 0x0000000a024b9224 */ /* 0x000fe200078e024b */
[----:B------:R-:W-:Y:S06]  /*52f0*/  BRA.U !UP0, `(.L_x_97) ;  /* 0x0000000108407547 */ /* 0x000fec000b800000 */
[----:B------:R-:W1:Y:S01]  /*5300*/  LDCU.64 UR8, c[0x4][0x80] ;  /* 0x01001000ff0877ac */ /* 0x000e620008000a00 */
[----:B------:R-:W-:Y:S01]  /*5310*/  MOV R3, 0x0 ;  /* 0x0000000000037802 */ /* 0x000fe20000000f00 */
[----:B------:R-:W-:Y:S02]  /*5320*/  HFMA2 R12, -RZ, RZ, 0, 5.9604644775390625e-08 ;  /* 0x00000001ff0c7431 */ /* 0x000fe400000001ff */
[----:B------:R-:W-:Y:S02]  /*5330*/  IMAD.MOV.U32 R8, RZ, RZ, 0x70 ;  /* 0x00000070ff087424 */ /* 0x000fe400078e00ff */
[----:B------:R-:W-:Y:S01]  /*5340*/  IMAD.MOV.U32 R13, RZ, RZ, RZ ;  /* 0x000000ffff0d7224 */ /* 0x000fe200078e00ff */
[----:B------:R-:W2:Y:S01]  /*5350*/  LDCU.64 UR6, c[0x4][0x88] ;  /* 0x01001100ff0677ac */ /* 0x000ea20008000a00 */
[----:B------:R-:W3:Y:S01]  /*5360*/  LDC.64 R2, c[0x4][R3] ;  /* 0x0100000003027b82 */ /* 0x000ee20000000a00 */
[----:B------:R-:W4:Y:S01]  /*5370*/  LDCU.64 UR4, c[0x4][0x8] ;  /* 0x01000100ff0477ac */ /* 0x000f220008000a00 */
[----:B-1----:R-:W-:Y:S01]  /*5380*/  MOV R5, UR9 ;  /* 0x0000000900057c02 */ /* 0x002fe20008000f00 */
[----:B------:R-:W-:Y:S01]  /*5390*/  IMAD.U32 R4, RZ, RZ, UR8 ;  /* 0x00000008ff047e24 */ /* 0x000fe2000f8e00ff */
[----:B--2---:R-:W-:Y:S01]  /*53a0*/  MOV R7, UR7 ;  /* 0x0000000700077c02 */ /* 0x004fe20008000f00 */
[----:B------:R-:W-:Y:S01]  /*53b0*/  IMAD.U32 R6, RZ, RZ, UR6 ;  /* 0x00000006ff067e24 */ /* 0x000fe2000f8e00ff */
[----:B----4-:R-:W-:Y:S01]  /*53c0*/  MOV R11, UR5 ;  /* 0x00000005000b7c02 */ /* 0x010fe20008000f00 */
[----:B------:R-:W-:Y:S02]  /*53d0*/  IMAD.U32 R10, RZ, RZ, UR4 ;  /* 0x00000004ff0a7e24 */ /* 0x000fe4000f8e00ff */
[----:B------:R-:W-:Y:S07]  /*53e0*/  LEPC R20, `(.L_x_97) ;  /* 0x000000001014794e */ /* 0x000fee0000000000 */
[----:B---3-5:R-:W-:Y:S05]  /*53f0*/  CALL.ABS.NOINC R2 ;  /* 0x0000000002007343 */ /* 0x028fea0003c00000 */
.L_x_97:
[----:B------:R-:W-:Y:S01]  /*5400*/  LOP3.LUT P0, RZ, R179, 0x1b0, RZ, 0xc0, !PT ;  /* 0x000001b0b3ff7812 */ /* 0x000fe2000780c0ff */
[----:B------:R-:W-:Y:S11]  /*5410*/  BSSY.RECONVERGENT B6, `(.L_x_98) ;  /* 0x0000013000067945 */ /* 0x000ff60003800200 */
[----:B------:R-:W-:Y:S01]  /*5420*/  @!UPT UIADD3 URZ, UPT, UPT, URZ, URZ, URZ ;  /* 0x000000fffffff290 */ /* 0x000fe2000fffe0ff */
[----:B------:R-:W-:Y:S05]  /*5430*/  @!P0 BRA `(.L_x_99) ;  /* 0x0000000000408947 */ /* 0x000fea0003800000 */
        /* <DEDUP_REMOVED lines=16> */
.L_x_99:
[----:B------:R-:W-:Y:S05]  /*5540*/  BSYNC.RECONVERGENT B6 ;  /* 0x0000000000067941 */ /* 0x000fea0003800200 */
.L_x_98:
[----:B------:R-:W-:Y:S01]  /*5550*/  ISETP.NE.U32.AND P3, PT, R150, RZ, PT ;  /* 0x000000ff9600720c */ /* 0x000fe20003f65070 */
[----:B------:R-:W-:Y:S01]  /*5560*/  UISETP.NE.AND UP1, UPT, UR44, URZ, UPT ;  /* 0x000000ff2c00728c */ /* 0x000fe2000bf25270 */
[----:B------:R-:W-:Y:S02]  /*5570*/  ISETP.NE.U32.AND P4, PT, R146, RZ, PT ;  /* 0x000000ff9200720c */ /* 0x000fe40003f85070 */
[----:B------:R-:W-:Y:S02]  /*5580*/  ISETP.NE.AND.EX P3, PT, R151, RZ, PT, P3 ;  /* 0x000000ff9700720c */ /* 0x000fe40003f65330 */
[----:B------:R-:W-:Y:S02]  /*5590*/  PLOP3.LUT P1, PT, PT, PT, PT, 0x8, 0x80 ;  /* 0x000000000080781c */ /* 0x000fe40003f2e170 */
[----:B------:R-:W-:Y:S02]  /*55a0*/  PLOP3.LUT P0, PT, PT, PT, UP1, 0x80, 0x8 ;  /* 0x000000000008781c */ /* 0x000fe40003f0f018 */
[----:B------:R-:W-:Y:S02]  /*55b0*/  ISETP.NE.AND.EX P4, PT, R147, RZ, PT, P4 ;  /* 0x000000ff9300720c */ /* 0x000fe40003f85340 */
[----:B------:R-:W1:Y:S09]  /*55c0*/  @UP1 LDCU.64 UR4, c[0x0][0x888] ;  /* 0x00011100ff0417ac */ /* 0x000e720008000a00 */
[----:B------:R-:W-:Y:S01]  /*55d0*/  @P0 PLOP3.LUT P1, PT, P3, PT, PT, 0x80, 0x8 ;  /* 0x000000000008081c */ /* 0x000fe20001f2f070 */
[----:B-1----:R-:W-:Y:S04]  /*55e0*/  @UP1 UISETP.NE.U32.AND UP0, UPT, UR4, URZ, UPT ;  /* 0x000000ff0400128c */ /* 0x002fe8000bf05070 */
[----:B------:R-:W-:Y:S04]  /*55f0*/  @UP1 UISETP.NE.AND.EX UP0, UPT, UR5, URZ, UPT, UP0 ;  /* 0x000000ff0500128c */ /* 0x000fe8000bf05300 */
[----:B------:R-:W-:Y:S01]  /*5600*/  @UP1 USEL UR4, URZ, 0xffffffff, UP0 ;  /* 0xffffffffff041887 */ /* 0x000fe20008000000 */
[----:B------:R-:W-:Y:S11]  /*5610*/  @!P3 BRA `(.L_x_100) ;  /* 0x00000000002cb947 */ /* 0x000ff60003800000 */
[----:B------:R-:W-:Y:S01]  /*5620*/  ISETP.NE.U32.AND P2, PT, R148, RZ, PT ;  /* 0x000000ff9400720c */ /* 0x000fe20003f45070 */
[----:B------:R-:W-:Y:S03]  /*5630*/  IMAD.MOV.U32 R165, RZ, RZ, 0x1 ;  /* 0x00000001ffa57424 */ /* 0x000fe600078e00ff */
[----:B------:R-:W-:Y:S11]  /*5640*/  ISETP.NE.AND.EX P2, PT, R149, RZ, PT, P2 ;  /* 0x000000ff9500720c */ /* 0x000ff60003f45320 */
[----:B------:R-:W-:Y:S02]  /*5650*/  @!UPT UIADD3 URZ, UPT, UPT, URZ, URZ, URZ ;  /* 0x000000fffffff290 */ /* 0x000fe4000fffe0ff */
[----:B------:R-:W1:Y:S01]  /*5660*/  @P2 LDC.64 R2, c[0x0][0x888] ;  /* 0x00022200ff022b82 */ /* 0x000e620000000a00 */
[----:B------:R-:W-:Y:S04]  /*5670*/  @P2 IMAD R0, R150, UR36, RZ ;  /* 0x0000002496002c24 */ /* 0x000fe8000f8e02ff */
[----:B-1----:R-:W-:Y:S04]  /*5680*/  @P2 IMAD.WIDE R2, R0, 0x4, R2 ;  /* 0x0000000400022825 */ /* 0x002fe800078e0202 */
[----:B------:R-:W-:Y:S01]  /*5690*/  HFMA2 R0, -RZ, RZ, 0, 5.9604644775390625e-08 ;  /* 0x00000001ff007431 */ /* 0x000fe200000001ff */
[----:B-----5:R1:W5:Y:S04]  /*56a0*/  @P2 LDG.E R81, desc[UR40][R2.64] ;  /* 0x0000002802512981 */ /* 0x020368000c1e1900 */
[----:B------:R-:W-:Y:S01]  /*56b0*/  @!P2 PRMT R165, R0, 0x7610, R165 ;  /* 0x0000761000a5a816 */ /* 0x000fe200000000a5 */
[----:B-1----:R-:W2:Y:S06]  /*56c0*/  @!P2 LDC R81, c[0x0][0x880] ;  /* 0x00022000ff51ab82 */ /* 0x002eac0000000800 */
.L_x_100:
[----:B------:R-:W-:Y:S05]  /*56d0*/  @!P4 BRA `(.L_x_101) ;  /* 0x000000000020c947 */ /* 0x000fea0003800000 */
[----:B------:R-:W-:Y:S04]  /*56e0*/  ISETP.NE.U32.AND P2, PT, R144, RZ, PT ;  /* 0x000000ff9000720c */ /* 0x000fe80003f45070 */
[----:B------:R-:W-:Y:S11]  /*56f0*/  ISETP.NE.AND.EX P2, PT, R145, RZ, PT, P2 ;  /* 0x000000ff9100720c */ /* 0x000ff60003f45320 */
[----:B------:R-:W-:Y:S02]  /*5700*/  @!UPT UIADD3 URZ, UPT, UPT, URZ, URZ, URZ ;  /* 0x000000fffffff290 */ /* 0x000fe4000fffe0ff */
[----:B------:R-:W1:Y:S01]  /*5710*/  @P2 LDC.64 R2, c[0x0][0x8a8] ;  /* 0x00022a00ff022b82 */ /* 0x000e620000000a00 */
[----:B------:R-:W-:Y:S04]  /*5720*/  @P2 IMAD R0, R146, UR36, RZ ;  /* 0x0000002492002c24 */ /* 0x000fe8000f8e02ff */
[----:B-1----:R-:W-:Y:S05]  /*5730*/  @P2 IMAD.WIDE R2, R0, 0x4, R2 ;  /* 0x0000000400022825 */ /* 0x002fea00078e0202 */
[----:B-----5:R1:W5:Y:S02]  /*5740*/  @P2 LDG.E R78, desc[UR40][R2.64] ;  /* 0x00000028024e2981 */ /* 0x020364000c1e1900 */
[----:B-1----:R-:W3:Y:S02]  /*5750*/  @!P2 LDC R78, c[0x0][0x8a0] ;  /* 0x00022800ff4eab82 */ /* 0x002ee40000000800 */
.L_x_101:
[----:B--2--5:R-:W-:Y:S01]  /*5760*/  @P0 FSETP.NEU.AND P4, PT, R81, RZ, PT ;  /* 0x000000ff5100020b */ /* 0x024fe20003f8d000 */
[----:B------:R-:W-:Y:S01]  /*5770*/  IMAD.U32 R0, RZ, RZ, UR4 ;  /* 0x00000004ff007e24 */ /* 0x000fe2000f8e00ff */
[----:B------:R-:W-:Y:S01]  /*5780*/  @P0 LOP3.LUT P2, RZ, R165, 0xff, RZ, 0xc0, !PT ;  /* 0x000000ffa5ff0812 */ /* 0x000fe2000784c0ff */
[----:B------:R-:W-:Y:S01]  /*5790*/  BSSY B1, `(.L_x_102) ;  /* 0x000003d000017945 */ /* 0x000fe20003800000 */
[----:B------:R-:W-:Y:S01]  /*57a0*/  @P0 SEL R3, RZ, 0xffffffff, P4 ;  /* 0xffffffffff030807 */ /* 0x000fe20002000000 */
[C---:B------:R-:W-:Y:S01]  /*57b0*/  IMAD R64, R76.reuse, 0x40, R79 ;  /* 0x000000404c407824 */ /* 0x040fe200078e024f */
[----:B------:R-:W-:Y:S02]  /*57c0*/  LEA R181, R76, UR43, 0x3 ;  /* 0x0000002b4cb57c11 */ /* 0x000fe4000f8e18ff */
[----:B------:R-:W-:Y:S02]  /*57d0*/  CS2R R86, SRZ ;  /* 0x0000000000567805 */ /* 0x000fe4000001ff00 */
[----:B------:R-:W-:Y:S02]  /*57e0*/  @P1 SEL R3, R0, R3, !P2 ;  /* 0x0000000300031207 */ /* 0x000fe40005000000 */
[----:B------:R-:W-:Y:S02]  /*57f0*/  CS2R R84, SRZ ;  /* 0x0000000000547805 */ /* 0x000fe4000001ff00 */
[----:B------:R-:W-:Y:S02]  /*5800*/  SHF.L.U32 R2, R175, 0x1f, RZ ;  /* 0x0000001faf027819 */ /* 0x000fe400000006ff */
[----:B------:R-:W-:Y:S02]  /*5810*/  CS2R R90, SRZ ;  /* 0x00000000005a7805 */ /* 0x000fe4000001ff00 */
[----:B------:R-:W-:Y:S02]  /*5820*/  @P0 LOP3.LUT R3, R3, 0x1, RZ, 0xc0, !PT ;  /* 0x0000000103030812 */ /* 0x000fe400078ec0ff */
[----:B------:R-:W-:Y:S02]  /*5830*/  CS2R R88, SRZ ;  /* 0x0000000000587805 */ /* 0x000fe4000001ff00 */
[----:B------:R-:W-:Y:S02]  /*5840*/  PLOP3.LUT P5, PT, PT, PT, PT, 0x8, 0x80 ;  /* 0x000000000080781c */ /* 0x000fe40003fae170 */
[----:B------:R-:W-:Y:S02]  /*5850*/  CS2R R98, SRZ ;  /* 0x0000000000627805 */ /* 0x000fe4000001ff00 */
[----:B------:R-:W-:Y:S02]  /*5860*/  ISETP.NE.U32.OR P1, PT, R3, 0x1, !P0 ;  /* 0x000000010300780c */ /* 0x000fe40004725470 */
[----:B------:R-:W-:Y:S02]  /*5870*/  CS2R R96, SRZ ;  /* 0x0000000000607805 */ /* 0x000fe4000001ff00 */
[----:B------:R-:W-:Y:S02]  /*5880*/  CS2R R94, SRZ ;  /* 0x00000000005e7805 */ /* 0x000fe4000001ff00 */
[----:B------:R-:W-:Y:S07]  /*5890*/  CS2R R92, SRZ ;  /* 0x00000000005c7805 */ /* 0x000fee000001ff00 */
[----:B------:R-:W-:Y:S04]  /*58a0*/  @P1 SHF.L.U32 R4, R173, 0x1f, RZ ;  /* 0x0000001fad041819 */ /* 0x000fe800000006ff */
[----:B------:R-:W1:Y:S01]  /*58b0*/  @P1 SYNCS.PHASECHK.TRANS64.TRYWAIT P0, [UR43+0x40], R4 ;  /* 0x00004004ff0015a7 */ /* 0x000e62000800112b */
[----:B------:R2:W4:Y:S01]  /*58c0*/  SYNCS.PHASECHK.TRANS64.TRYWAIT P4, [R181+URZ+0x80], R2 ;  /* 0x00008002b50075a7 */ /* 0x00052200080811ff */
[----:B-1----:R-:W-:Y:S01]  /*58d0*/  @P1 PLOP3.LUT P5, PT, P0, PT, PT, 0x8, 0x80 ;  /* 0x000000000080181c */ /* 0x002fe200007ae170 */
[----:B------:R-:W-:Y:S01]  /*58e0*/  @!UPT UIADD3 URZ, UPT, UPT, URZ, URZ, URZ ;  /* 0x000000fffffff290 */ /* 0x000fe2000fffe0ff */
[----:B--2-4-:R-:W-:Y:S11]  /*58f0*/  @!P1 BRA `(.L_x_103) ;  /* 0x0000000000989947 */ /* 0x014ff60003800000 */
[----:B------:R-:W-:Y:S01]  /*5900*/  ISETP.NE.U32.AND P0, PT, RZ, UR38, PT ;  /* 0x00000026ff007c0c */ /* 0x000fe2000bf05070 */
[----:B------:R-:W-:Y:S01]  /*5910*/  BSSY B0, `(.L_x_104) ;  /* 0x0000016000007945 */ /* 0x000fe20003800000 */
[----:B------:R-:W-:Y:S02]  /*5920*/  FSETP.NEU.AND P2, PT, R81, RZ, PT ;  /* 0x000000ff5100720b */ /* 0x000fe40003f4d000 */
[----:B------:R-:W-:Y:S02]  /*5930*/  CS2R R94, SRZ ;  /* 0x00000000005e7805 */ /* 0x000fe4000001ff00 */
[----:B------:R-:W-:Y:S02]  /*5940*/  ISETP.NE.AND.EX P0, PT, RZ, UR39, PT, P0 ;  /* 0x00000027ff007c0c */ /* 0x000fe4000bf05300 */
[----:B------:R-:W-:Y:S02]  /*5950*/  CS2R R92, SRZ ;  /* 0x00000000005c7805 */ /* 0x000fe4000001ff00 */
[----:B------:R-:W-:Y:S02]  /*5960*/  LOP3.LUT P1, RZ, R165, 0xff, RZ, 0xc0, !PT ;  /* 0x000000ffa5ff7812 */ /* 0x000fe4000782c0ff */
[----:B------:R-:W-:Y:S02]  /*5970*/  CS2R R98, SRZ ;  /* 0x0000000000627805 */ /* 0x000fe4000001ff00 */
[----:B------:R-:W-:Y:S02]  /*5980*/  SEL R0, RZ, 0xffffffff, P2 ;  /* 0xffffffffff007807 */ /* 0x000fe40001000000 */
[----:B------:R-:W-:Y:S02]  /*5990*/  CS2R R96, SRZ ;  /* 0x0000000000607805 */ /* 0x000fe4000001ff00 */
[----:B------:R-:W-:Y:S02]  /*59a0*/  SEL R3, RZ, 0xffffffff, P0 ;  /* 0xffffffffff037807 */ /* 0x000fe40000000000 */
[----:B------:R-:W-:Y:S02]  /*59b0*/  CS2R R90, SRZ ;  /* 0x00000000005a7805 */ /* 0x000fe4000001ff00 */
[----:B------:R-:W-:Y:S02]  /*59c0*/  CS2R R88, SRZ ;  /* 0x0000000000587805 */ /* 0x000fe4000001ff00 */
[----:B------:R-:W-:Y:S02]  /*59d0*/  CS2R R86, SRZ ;  /* 0x0000000000567805 */ /* 0x000fe4000001ff00 */
[----:B------:R-:W-:Y:S02]  /*59e0*/  @P3 SEL R0, R3, R0, !P1 ;  /* 0x0000000003003207 */ /* 0x000fe40004800000 */
[----:B------:R-:W-:Y:S02]  /*59f0*/  CS2R R84, SRZ ;  /* 0x0000000000547805 */ /* 0x000fe4000001ff00 */
[----:B------:R-:W-:Y:S04]  /*5a00*/  LOP3.LUT R0, R0, 0x1, RZ, 0xc0, !PT ;  /* 0x0000000100007812 */ /* 0x000fe800078ec0ff */
[----:B------:R-:W-:Y:S01]  /*5a10*/  ISETP.NE.U32.AND P0, PT, R0, 0x1, PT ;  /* 0x000000010000780c */ /* 0x000fe20003f05070 */
[----:B------:R-:W-:Y:S01]  /*5a20*/  @!UPT UIADD3 URZ, UPT, UPT, URZ, URZ, URZ ;  /* 0x000000fffffff290 */ /* 0x000fe2000fffe0ff */
[----:B------:R-:W-:Y:S11]  /*5a30*/  @!P5 BRA `(.L_x_105) ;  /* 0x00000000000cd947 */ /* 0x000ff60003800000 */
[----:B------:R-:W-:Y:S04]  /*5a40*/  SHF.L.U32 R3, R173, 0x1f, RZ ;  /* 0x0000001fad037819 */ /* 0x000fe800000006ff */
[----:B------:R-:W1:Y:S02]  /*5a50*/  SYNCS.PHASECHK.TRANS64.TRYWAIT P1, [UR43+0x40], R3 ;  /* 0x00004003ff0075a7 */ /* 0x000e64000802112b */
[----:B-1----:R-:W-:Y:S05]  /*5a60*/  @!P1 BRA `(.L_x_106) ;  /* 0x0000001c00ac9947 */ /* 0x002fea0003800000 */
.L_x_105:
[----:B------:R-:W-:Y:S05]  /*5a70*/  BSYNC B0 ;  /* 0x0000000000007941 */ /* 0x000fea0003800000 */
.L_x_104:
[----:B------:R2:W4:Y:S01]  /*5a80*/  @P0 LDS.128 R92, [R168+UR43+0x200] ;  /* 0x0002002ba85c0984 */ /* 0x0005220008000c00 */
[----:B------:R-:W-:Y:S01]  /*5a90*/  UIADD3 UR4, UPT, UPT, UR43, 0x48, URZ ;  /* 0x000000482b047890 */ /* 0x000fe2000fffe0ff */
[----:B------:R-:W-:Y:S02]  /*5aa0*/  LOP3.LUT R173, R173, 0x1, RZ, 0x3c, !PT ;  /* 0x00000001adad7812 */ /* 0x000fe400078e3cff */
[----:B------:R2:W1:Y:S01]  /*5ab0*/  @P0 LDS.128 R96, [R178+0x10] ;  /* 0x00001000b2600984 */ /* 0x0004620000000c00 */
[----:B------:R-:W-:Y:S03]  /*5ac0*/  UPRMT UR4, UR37, 0x654, UR4 ;  /* 0x0000065425047896 */ /* 0x000fe60008000004 */
[----:B------:R2:W1:Y:S04]  /*5ad0*/  @P0 LDS.128 R88, [R177+0x20] ;  /* 0x00002000b1580984 */ /* 0x0004680000000c00 */
[----:B------:R2:W1:Y:S01]  /*5ae0*/  @P0 LDS.128 R84, [R176+0x30] ;  /* 0x00003000b0540984 */ /* 0x0004620000000c00 */
[----:B------:R-:W-:Y:S01]  /*5af0*/  @!PT LDS RZ, [RZ] ;  /* 0x00000000fffff984 */ /* 0x000fe20000000800 */
[----:B------:R-:W-:Y:S01]  /*5b00*/  @!PT LDS RZ, [RZ] ;  /* 0x00000000fffff984 */ /* 0x000fe20000000800 */
[----:B------:R-:W-:Y:S01]  /*5b10*/  @!PT LDS RZ, [RZ] ;  /* 0x00000000fffff984 */ /* 0x000fe20000000800 */
[----:B------:R-:W-:Y:S01]  /*5b20*/  @!PT LDS RZ, [RZ] ;  /* 0x00000000fffff984 */ /* 0x000fe20000000800 */
[----:B------:R5:W-:Y:S06]  /*5b30*/  MEMBAR.ALL.CTA ;  /* 0x0000000000007992 */ /* 0x000bec0000008000 */
[----:B-----5:R-:W5:Y:S02]  /*5b40*/  FENCE.VIEW.ASYNC.S ;  /* 0x00000000000073c6 */ /* 0x020f640000000000 */
[----:B-----5:R-:W-:Y:S01]  /*5b50*/  SYNCS.ARRIVE.TRANS64.RED.A1T0 RZ, [UR4], RZ ;  /* 0x000000ffffff79a7 */ /* 0x020fe20008100404 */
.L_x_103:
[----:B------:R-:W-:Y:S05]  /*5b60*/  BSYNC B1 ;  /* 0x0000000000017941 */ /* 0x000fea0003800000 */
.L_x_102:
[----:B-1----:R-:W-:Y:S04]  /*5b70*/  SHF.R.U32.HI R0, RZ, 0x15, R64 ;  /* 0x00000015ff007819 */ /* 0x002fe80000011640 */
[----:B------:R-:W-:Y:S01]  /*5b80*/  LOP3.LUT P0, RZ, R0, 0x3, R169, 0x48, !PT ;  /* 0x0000000300ff7812 */ /* 0x000fe200078048a9 */
[----:B------:R-:W-:Y:S01]  /*5b90*/  @!UPT UIADD3 URZ, UPT, UPT, URZ, URZ, URZ ;  /* 0x000000fffffff290 */ /* 0x000fe2000fffe0ff */
[----:B------:R-:W-:Y:S11]  /*5ba0*/  @P4 BRA `(.L_x_107) ;  /* 0x0000000000084947 */ /* 0x000ff60003800000 */
[----:B------:R-:W1:Y:S02]  /*5bb0*/  SYNCS.PHASECHK.TRANS64.TRYWAIT P1, [R181+URZ+0x80], R2 ;  /* 0x00008002b50075a7 */ /* 0x000e6400080211ff */
[----:B-1----:R-:W-:Y:S05]  /*5bc0*/  @!P1 BRA `(.L_x_108) ;  /* 0x0000001c006c9947 */ /* 0x002fea0003800000 */
.L_x_107:
[----:B------:R-:W-:Y:S05]  /*5bd0*/  @!P0 BRA `(.L_x_109) ;  /* 0x0000000000408947 */ /* 0x000fea0003800000 */
[----:B------:R-:W1:Y:S01]  /*5be0*/  LDCU.64 UR8, c[0x4][0x70] ;  /* 0x01000e00ff0877ac */ /* 0x000e620008000a00 */
[----:B------:R-:W-:Y:S01]  /*5bf0*/  MOV R3, 0x0 ;  /* 0x0000000000037802 */ /* 0x000fe20000000f00 */
[----:B------:R-:W-:Y:S02]  /*5c00*/  HFMA2 R12, -RZ, RZ, 0, 5.9604644775390625e-08 ;  /* 0x00000001ff0c7431 */ /* 0x000fe400000001ff */
[----:B------:R-:W-:Y:S02]  /*5c10*/  IMAD.MOV.U32 R8, RZ, RZ, 0x192 ;  /* 0x00000192ff087424 */ /* 0x000fe400078e00ff */
[----:B------:R-:W-:Y:S01]  /*5c20*/  IMAD.MOV.U32 R13, RZ, RZ, RZ ;  /* 0x000000ffff0d7224 */ /* 0x000fe200078e00ff */
[----:B------:R-:W5:Y:S01]  /*5c30*/  LDCU.64 UR6, c[0x4][0x78] ;  /* 0x01000f00ff0677ac */ /* 0x000f620008000a00 */
[----:B------:R-:W2:Y:S01]  /*5c40*/  LDC.64 R2, c[0x4][R3] ;  /* 0x0100000003027b82 */ /* 0x000ea20000000a00 */
[----:B------:R-:W3:Y:S01]  /*5c50*/  LDCU.64 UR4, c[0x4][0x10] ;  /* 0x01000200ff0477ac */ /* 0x000ee20008000a00 */
[----:B-1----:R-:W-:Y:S01]  /*5c60*/  MOV R5, UR9 ;  /* 0x0000000900057c02 */ /* 0x002fe20008000f00 */
[----:B------:R-:W-:Y:S01]  /*5c70*/  IMAD.U32 R4, RZ, RZ, UR8 ;  /* 0x00000008ff047e24 */ /* 0x000fe2000f8e00ff */
[----:B-----5:R-:W-:Y:S01]  /*5c80*/  MOV R7, UR7 ;  /* 0x0000000700077c02 */ /* 0x020fe20008000f00 */
[----:B------:R-:W-:Y:S01]  /*5c90*/  IMAD.U32 R6, RZ, RZ, UR6 ;  /* 0x00000006ff067e24 */ /* 0x000fe2000f8e00ff */
[----:B---3--:R-:W-:Y:S01]  /*5ca0*/  MOV R11, UR5 ;  /* 0x00000005000b7c02 */ /* 0x008fe20008000f00 */
[----:B------:R-:W-:Y:S02]  /*5cb0*/  IMAD.U32 R10, RZ, RZ, UR4 ;  /* 0x00000004ff0a7e24 */ /* 0x000fe4000f8e00ff */
[----:B------:R-:W-:Y:S07]  /*5cc0*/  LEPC R20, `(.L_x_109) ;  /* 0x000000001014794e */ /* 0x000fee0000000000 */
[----:B--2-4-:R-:W-:Y:S05]  /*5cd0*/  CALL.ABS.NOINC R2 ;  /* 0x0000000002007343 */ /* 0x014fea0003c00000 */
.L_x_109:
[----:B------:R-:W-:Y:S01]  /*5ce0*/  LOP3.LUT P0, RZ, R166, 0x60, RZ, 0xc0, !PT ;  /* 0x00000060a6ff7812 */ /* 0x000fe2000780c0ff */
[----:B------:R-:W-:Y:S05]  /*5cf0*/  WARPSYNC.ALL ;  /* 0x0000000000007948 */ /* 0x000fea0003800000 */
[----:B------:R-:W-:Y:S01]  /*5d00*/  R2UR UR4, R64 ;  /* 0x00000000400472ca */ /* 0x000fe200000e0000 */
[----:B------:R-:W-:Y:S01]  /*5d10*/  BSSY.RECONVERGENT B0, `(.L_x_110) ;  /* 0x0000120000007945 */ /* 0x000fe20003800200 */
[-C--:B----4-:R-:W-:Y:S02]  /*5d20*/  F2FP.F16.E4M3.UNPACK_B R82, R92.reuse ;  /* 0x0000005cff52723e */ /* 0x090fe400020006ff */
[----:B------:R-:W-:Y:S02]  /*5d30*/  F2FP.F16.E4M3.UNPACK_B R109, R92.H1 ;  /* 0x0000005cff6d723e */ /* 0x000fe400030006ff */
[-C--:B------:R-:W-:Y:S01]  /*5d40*/  F2FP.F16.E4M3.UNPACK_B R107, R93.reuse ;  /* 0x0000005dff6b723e */ /* 0x080fe200020006ff */
[--C-:B------:R-:W-:Y:S01]  /*5d50*/  HADD2.F32 R80, -RZ, R82.reuse.H0_H0 ;  /* 0x20000052ff507230 */ /* 0x100fe20000004100 */
[----:B------:R-:W-:Y:S01]  /*5d60*/  F2FP.F16.E4M3.UNPACK_B R105, R93.H1 ;  /* 0x0000005dff69723e */ /* 0x000fe200030006ff */
[----:B------:R-:W-:Y:S01]  /*5d70*/  HADD2.F32 R82, -RZ, R82.H1_H1 ;  /* 0x30000052ff527230 */ /* 0x000fe20000004100 */
[-C--:B------:R-:W-:Y:S01]  /*5d80*/  F2FP.F16.E4M3.UNPACK_B R130, R84.reuse ;  /* 0x00000054ff82723e */ /* 0x080fe200020006ff */
[--C-:B------:R-:W-:Y:S01]  /*5d90*/  HADD2.F32 R83, -RZ, R109.reuse.H0_H0 ;  /* 0x2000006dff537230 */ /* 0x100fe20000004100 */
[----:B------:R-:W-:Y:S01]  /*5da0*/  F2FP.F16.E4M3.UNPACK_B R132, R84.H1 ;  /* 0x00000054ff84723e */ /* 0x000fe200030006ff */
[----:B------:R-:W1:Y:S01]  /*5db0*/  LDTM.x64 R4, tmem[UR4] ;  /* 0x00000004000479ee */ /* 0x000e620008340000 */
[----:B------:R-:W-:Y:S01]  /*5dc0*/  NOP ;  /* 0x0000000000007918 */ /* 0x000fe20000000000 */
[----:B------:R-:W-:Y:S01]  /*5dd0*/  IADD3 R181, PT, PT, R181, 0xa0, RZ ;  /* 0x000000a0b5b57810 */ /* 0x000fe20007ffe0ff */
[--C-:B------:R-:W-:Y:S01]  /*5de0*/  HADD2.F32 R129, -RZ, R130.reuse.H0_H0 ;  /* 0x20000082ff817230 */ /* 0x100fe20000004100 */
[----:B------:R-:W-:Y:S01]  /*5df0*/  F2FP.F16.E4M3.UNPACK_B R93, R94 ;  /* 0x0000005eff5d723e */ /* 0x000fe200020006ff */
[----:B------:R-:W-:Y:S01]  /*5e00*/  HADD2.F32 R130, -RZ, R130.H1_H1 ;  /* 0x30000082ff827230 */ /* 0x000fe20000004100 */
[----:B------:R-:W-:Y:S01]  /*5e10*/  LOP3.LUT R181, R181, 0xfefffff8, RZ, 0xc0, !PT ;  /* 0xfefffff8b5b57812 */ /* 0x000fe200078ec0ff */
[----:B------:R-:W-:Y:S01]  /*5e20*/  HADD2.F32 R84, -RZ, R109.H1_H1 ;  /* 0x3000006dff547230 */ /* 0x000fe20000004100 */
[-C--:B------:R-:W-:Y:S01]  /*5e30*/  F2FP.F16.E4M3.UNPACK_B R134, R85.reuse ;  /* 0x00000055ff86723e */ /* 0x080fe200020006ff */
[----:B------:R-:W-:Y:S01]  /*5e40*/  HADD2.F32 R131, -RZ, R132.H0_H0 ;  /* 0x20000084ff837230 */ /* 0x000fe20000004100 */
[----:B-1----:R1:W-:Y:S01]  /*5e50*/  SYNCS.ARRIVE.TRANS64.RED.A1T0 RZ, [R181+URZ], RZ ;  /* 0x000000ffb5ff79a7 */ /* 0x0023e200081004ff */
[----:B------:R-:W-:Y:S01]  /*5e60*/  F2FP.F16.E4M3.UNPACK_B R136, R85.H1 ;  /* 0x00000055ff88723e */ /* 0x000fe200030006ff */
[--C-:B------:R-:W-:Y:S01]  /*5e70*/  HADD2.F32 R85, -RZ, R107.reuse.H0_H0 ;  /* 0x2000006bff557230 */ /* 0x100fe20000004100 */
[-C--:B------:R-:W-:Y:S01]  /*5e80*/  F2FP.F16.E4M3.UNPACK_B R138, R86.reuse ;  /* 0x00000056ff8a723e */ /* 0x080fe200020006ff */
[--C-:B------:R-:W-:Y:S01]  /*5e90*/  HADD2.F32 R133, -RZ, R134.reuse.H0_H0 ;  /* 0x20000086ff857230 */ /* 0x100fe20000004100 */
[----:B------:R-:W-:Y:S01]  /*5ea0*/  F2FP.F16.E4M3.UNPACK_B R140, R86.H1 ;  /* 0x00000056ff8c723e */ /* 0x000fe200030006ff */
[----:B------:R-:W-:Y:S01]  /*5eb0*/  HADD2.F32 R86, -RZ, R107.H1_H1 ;  /* 0x3000006bff567230 */ /* 0x000fe20000004100 */
[----:B------:R-:W-:Y:S01]  /*5ec0*/  F2FP.F16.E4M3.UNPACK_B R142, R87 ;  /* 0x00000057ff8e723e */ /* 0x000fe200020006ff */
[----:B------:R-:W-:Y:S01]  /*5ed0*/  HADD2.F32 R134, -RZ, R134.H1_H1 ;  /* 0x30000086ff867230 */ /* 0x000fe20000004100 */
[----:B------:R-:W-:Y:S01]  /*5ee0*/  F2FP.F16.E4M3.UNPACK_B R114, R88 ;  /* 0x00000058ff72723e */ /* 0x000fe200020006ff */
[--C-:B------:R-:W-:Y:S01]  /*5ef0*/  HADD2.F32 R137, -RZ, R138.reuse.H0_H0 ;  /* 0x2000008aff897230 */ /* 0x100fe20000004100 */
[-C--:B------:R-:W-:Y:S01]  /*5f00*/  F2FP.F16.E4M3.UNPACK_B R118, R89.reuse ;  /* 0x00000059ff76723e */ /* 0x080fe200020006ff */
[----:B------:R-:W-:Y:S01]  /*5f10*/  HADD2.F32 R138, -RZ, R138.H1_H1 ;  /* 0x3000008aff8a7230 */ /* 0x000fe20000004100 */
[----:B------:R-:W-:Y:S01]  /*5f20*/  F2FP.F16.E4M3.UNPACK_B R120, R89.H1 ;  /* 0x00000059ff78723e */ /* 0x000fe200030006ff */
[C---:B---3--:R-:W-:Y:S01]  /*5f30*/  FMUL R4, R78.reuse, R4 ;  /* 0x000000044e047220 */ /* 0x048fe20000400000 */
[C---:B------:R-:W-:Y:S01]  /*5f40*/  FMUL R5, R78.reuse, R5 ;  /* 0x000000054e057220 */ /* 0x040fe20000400000 */
[C---:B------:R-:W-:Y:S01]  /*5f50*/  FMUL R8, R78.reuse, R8 ;  /* 0x000000084e087220 */ /* 0x040fe20000400000 */
[C---:B------:R-:W-:Y:S01]  /*5f60*/  FMUL R9, R78.reuse, R9 ;  /* 0x000000094e097220 */ /* 0x040fe20000400000 */
[C---:B------:R-:W-:Y:S01]  /*5f70*/  FFMA R4, R81.reuse, R80, R4 ;  /* 0x0000005051047223 */ /* 0x040fe20000000004 */
[C---:B------:R-:W-:Y:S01]  /*5f80*/  FFMA R5, R81.reuse, R82, R5 ;  /* 0x0000005251057223 */ /* 0x040fe20000000005 */
[----:B------:R-:W-:Y:S02]  /*5f90*/  HADD2.F32 R89, -RZ, R93.H0_H0 ;  /* 0x2000005dff597230 */ /* 0x000fe40000004100 */
[C---:B------:R-:W-:Y:S01]  /*5fa0*/  FMUL R12, R78.reuse, R12 ;  /* 0x0000000c4e0c7220 */ /* 0x040fe20000400000 */
        /* <DEDUP_REMOVED lines=11> */
[--C-:B------:R-:W-:Y:S02]  /*6060*/  HADD2.F32 R113, -RZ, R114.reuse.H0_H0 ;  /* 0x20000072ff717230 */ /* 0x100fe40000004100 */
[C---:B------:R-:W-:Y:S01]  /*6070*/  FMUL R32, R78.reuse, R36 ;  /* 0x000000244e207220 */ /* 0x040fe20000400000 */
[----:B------:R-:W-:Y:S02]  /*6080*/  HADD2.F32 R114, -RZ, R114.H1_H1 ;  /* 0x30000072ff727230 */ /* 0x000fe40000004100 */
[C---:B------:R-:W-:Y:S01]  /*6090*/  FMUL R33, R78.reuse, R37 ;  /* 0x000000254e217220 */ /* 0x040fe20000400000 */
[--C-:B------:R-:W-:Y:S02]  /*60a0*/  HADD2.F32 R117, -RZ, R118.reuse.H0_H0 ;  /* 0x20000076ff757230 */ /* 0x100fe40000004100 */
[C---:B------:R-:W-:Y:S01]  /*60b0*/  FMUL R36, R78.reuse, R40 ;  /* 0x000000284e247220 */ /* 0x040fe20000400000 */
[----:B------:R-:W-:Y:S02]  /*60c0*/  HADD2.F32 R118, -RZ, R118.H1_H1 ;  /* 0x30000076ff767230 */ /* 0x000fe40000004100 */
        /* <DEDUP_REMOVED lines=8> */
[----:B------:R-:W-:Y:S01]  /*6150*/  F2FP.F16.E4M3.UNPACK_B R92, R94.H1 ;  /* 0x0000005eff5c723e */ /* 0x000fe200030006ff */
[C---:B------:R-:W-:Y:S01]  /*6160*/  FMUL R53, R78.reuse, R57 ;  /* 0x000000394e357220 */ /* 0x040fe20000400000 */
[C---:B------:R-:W-:Y:S01]  /*6170*/  FMUL R56, R78.reuse, R60 ;  /* 0x0000003c4e387220 */ /* 0x040fe20000400000 */
[----:B------:R-:W-:Y:S01]  /*6180*/  F2FP.F16.E4M3.UNPACK_B R141, R87.H1 ;  /* 0x00000057ff8d723e */ /* 0x000fe200030006ff */
[C---:B------:R-:W-:Y:S01]  /*6190*/  FMUL R57, R78.reuse, R61 ;  /* 0x0000003d4e397220 */ /* 0x040fe20000400000 */
[----:B------:R-:W-:Y:S02]  /*61a0*/  HADD2.F32 R80, -RZ, R142.H1_H1 ;  /* 0x3000008eff507230 */ /* 0x000fe40000004100 */
[C---:B------:R-:W-:Y:S01]  /*61b0*/  FMUL R60, R78.reuse, R64 ;  /* 0x000000404e3c7220 */ /* 0x040fe20000400000 */
[----:B------:R-:W-:Y:S01]  /*61c0*/  F2FP.F16.E4M3.UNPACK_B R116, R88.H1 ;  /* 0x00000058ff74723e */ /* 0x000fe200030006ff */
[C---:B------:R-:W-:Y:S01]  /*61d0*/  FMUL R61, R78.reuse, R65 ;  /* 0x000000414e3d7220 */ /* 0x040fe20000400000 */
[C---:B------:R-:W-:Y:S01]  /*61e0*/  FMUL R6, R78.reuse, R6 ;  /* 0x000000064e067220 */ /* 0x040fe20000400000 */
[----:B------:R-:W-:Y:S01]  /*61f0*/  F2FP.F16.E4M3.UNPACK_B R94, R95 ;  /* 0x0000005fff5e723e */ /* 0x000fe200020006ff */
[C---:B------:R-:W-:Y:S01]  /*6200*/  FMUL R7, R78.reuse, R7 ;  /* 0x000000074e077220 */ /* 0x040fe20000400000 */
[----:B------:R-:W-:Y:S02]  /*6210*/  HADD2.F32 R87, -RZ, R105.H0_H0 ;  /* 0x20000069ff577230 */ /* 0x000fe40000004100 */
[C---:B------:R-:W-:Y:S01]  /*6220*/  FFMA R6, R81.reuse, R83, R6 ;  /* 0x0000005351067223 */ /* 0x040fe20000000006 */
[----:B------:R-:W-:Y:S01]  /*6230*/  F2FP.F16.E4M3.UNPACK_B R122, R90 ;  /* 0x0000005aff7a723e */ /* 0x000fe200020006ff */
[C---:B------:R-:W-:Y:S01]  /*6240*/  FFMA R7, R81.reuse, R84, R7 ;  /* 0x0000005451077223 */ /* 0x040fe20000000007 */
[C---:B------:R-:W-:Y:S01]  /*6250*/  FFMA R8, R81.reuse, R85, R8 ;  /* 0x0000005551087223 */ /* 0x040fe20000000008 */
[----:B------:R-:W-:Y:S01]  /*6260*/  F2FP.F16.E4M3.UNPACK_B R124, R90.H1 ;  /* 0x0000005aff7c723e */ /* 0x000fe200030006ff */
[----:B------:R-:W-:Y:S01]  /*6270*/  FFMA R9, R81, R86, R9 ;  /* 0x0000005651097223 */ /* 0x000fe20000000009 */
[----:B------:R-:W-:Y:S01]  /*6280*/  HADD2.F32 R90, -RZ, R93.H1_H1 ;  /* 0x3000005dff5a7230 */ /* 0x000fe20000004100 */
[----:B------:R-:W-:Y:S01]  /*6290*/  F2FP.SATFINITE.E4M3.F32.PACK_AB_MERGE_C R156, R7, R6, RZ ;  /* 0x00000006079c723e */ /* 0x000fe200048070ff */
[----:B------:R-:W-:Y:S02]  /*62a0*/  HADD2.F32 R93, -RZ, R94.H0_H0 ;  /* 0x2000005eff5d7230 */ /* 0x000fe40000004100 */
[C---:B------:R-:W-:Y:S01]  /*62b0*/  FMUL R10, R78.reuse, R10 ;  /* 0x0000000a4e0a7220 */ /* 0x040fe20000400000 */
[----:B------:R-:W-:Y:S01]  /*62c0*/  HADD2.F32 R88, -RZ, R105.H1_H1 ;  /* 0x30000069ff587230 */ /* 0x000fe20000004100 */
[----:B------:R-:W-:Y:S01]  /*62d0*/  F2FP.SATFINITE.E4M3.F32.PACK_AB_MERGE_C R156, R5, R4, R156 ;  /* 0x00000004059c723e */ /* 0x000fe2000480709c */
[--C-:B------:R-:W-:Y:S02]  /*62e0*/  HADD2.F32 R121, -RZ, R122.reuse.H0_H0 ;  /* 0x2000007aff797230 */ /* 0x100fe40000004100 */
[C---:B------:R-:W-:Y:S01]  /*62f0*/  FFMA R10, R81.reuse, R87, R10 ;  /* 0x00000057510a7223 */ /* 0x040fe2000000000a */
[----:B------:R-:W-:Y:S02]  /*6300*/  HADD2.F32 R122, -RZ, R122.H1_H1 ;  /* 0x3000007aff7a7230 */ /* 0x000fe40000004100 */
[C---:B------:R-:W-:Y:S01]  /*6310*/  FMUL R11, R78.reuse, R11 ;  /* 0x0000000b4e0b7220 */ /* 0x040fe20000400000 */
[----:B------:R-:W-:Y:S01]  /*6320*/  F2FP.F16.E4M3.UNPACK_B R103, R95.H1 ;  /* 0x0000005fff67723e */ /* 0x000fe200030006ff */
[----:B------:R-:W-:Y:S01]  /*6330*/  HADD2.F32 R95, -RZ, R94.H1_H1 ;  /* 0x3000005eff5f7230 */ /* 0x000fe20000004100 */
[-C--:B------:R-:W-:Y:S01]  /*6340*/  F2FP.F16.E4M3.UNPACK_B R126, R91.reuse ;  /* 0x0000005bff7e723e */ /* 0x080fe200020006ff */
[C---:B------:R-:W-:Y:S01]  /*6350*/  FFMA R11, R81.reuse, R88, R11 ;  /* 0x00000058510b7223 */ /* 0x040fe2000000000b */
[----:B------:R-:W-:Y:S01]  /*6360*/  F2FP.F16.E4M3.UNPACK_B R128, R91.H1 ;  /* 0x0000005bff80723e */ /* 0x000fe200030006ff */
[----:B------:R-:W-:Y:S02]  /*6370*/  HADD2.F32 R91, -RZ, R92.H0_H0 ;  /* 0x2000005cff5b7230 */ /* 0x000fe40000004100 */
[C---:B------:R-:W-:Y:S01]  /*6380*/  FFMA R12, R81.reuse, R89, R12 ;  /* 0x00000059510c7223 */ /* 0x040fe2000000000c */
[----:B------:R-:W-:Y:S01]  /*6390*/  FFMA R13, R81, R90, R13 ;  /* 0x0000005a510d7223 */ /* 0x000fe2000000000d */
[----:B------:R-:W-:Y:S01]  /*63a0*/  F2FP.SATFINITE.E4M3.F32.PACK_AB_MERGE_C R157, R11, R10, RZ ;  /* 0x0000000a0b9d723e */ /* 0x000fe200048070ff */
[--C-:B------:R-:W-:Y:S01]  /*63b0*/  HADD2.F32 R125, -RZ, R126.reuse.H0_H0 ;  /* 0x2000007eff7d7230 */ /* 0x100fe20000004100 */
[----:B------:R-:W-:Y:S01]  /*63c0*/  F2FP.F16.E4M3.UNPACK_B R101, R96 ;  /* 0x00000060ff65723e */ /* 0x000fe200020006ff */
[----:B------:R-:W-:Y:S01]  /*63d0*/  HADD2.F32 R126, -RZ, R126.H1_H1 ;  /* 0x3000007eff7e7230 */ /* 0x000fe20000004100 */
[----:B------:R-:W-:Y:S01]  /*63e0*/  F2FP.SATFINITE.E4M3.F32.PACK_AB_MERGE_C R157, R9, R8, R157 ;  /* 0x00000008099d723e */ /* 0x000fe2000480709d */
[----:B------:R-:W-:Y:S02]  /*63f0*/  HADD2.F32 R83, -RZ, R142.H0_H0 ;  /* 0x2000008eff537230 */ /* 0x000fe40000004100 */
[C---:B------:R-:W-:Y:S01]  /*6400*/  FMUL R14, R78.reuse, R14 ;  /* 0x0000000e4e0e7220 */ /* 0x040fe20000400000 */
[----:B------:R-:W-:Y:S02]  /*6410*/  HADD2.F32 R92, -RZ, R92.H1_H1 ;  /* 0x3000005cff5c7230 */ /* 0x000fe40000004100 */
[C---:B------:R-:W-:Y:S01]  /*6420*/  FMUL R15, R78.reuse, R15 ;  /* 0x0000000f4e0f7220 */ /* 0x040fe20000400000 */
[----:B------:R-:W-:Y:S01]  /*6430*/  F2FP.F16.E4M3.UNPACK_B R100, R96.H1 ;  /* 0x00000060ff64723e */ /* 0x000fe200030006ff */
[--C-:B------:R-:W-:Y:S02]  /*6440*/  HADD2.F32 R94, -RZ, R103.reuse.H0_H0 ;  /* 0x20000067ff5e7230 */ /* 0x100fe40000004100 */
[C---:B------:R-:W-:Y:S01]  /*6450*/  FFMA R14, R81.reuse, R91, R14 ;  /* 0x0000005b510e7223 */ /* 0x040fe2000000000e */
[C---:B------:R-:W-:Y:S01]  /*6460*/  FFMA R15, R81.reuse, R92, R15 ;  /* 0x0000005c510f7223 */ /* 0x040fe2000000000f */
[C---:B------:R-:W-:Y:S01]  /*6470*/  FFMA R0, R81.reuse, R93, R0 ;  /* 0x0000005d51007223 */ /* 0x040fe20000000000 */
[----:B------:R-:W-:Y:S01]  /*6480*/  FFMA R2, R81, R95, R2 ;  /* 0x0000005f51027223 */ /* 0x000fe20000000002 */
[-C--:B------:R-:W-:Y:S01]  /*6490*/  F2FP.F16.E4M3.UNPACK_B R102, R97.reuse ;  /* 0x00000061ff66723e */ /* 0x080fe200020006ff */
[----:B------:R-:W-:Y:S01]  /*64a0*/  HADD2.F32 R96, -RZ, R103.H1_H1 ;  /* 0x30000067ff607230 */ /* 0x000fe20000004100 */
[----:B------:R-:W-:Y:S01]  /*64b0*/  F2FP.SATFINITE.E4M3.F32.PACK_AB_MERGE_C R158, R15, R14, RZ ;  /* 0x0000000e0f9e723e */ /* 0x000fe200048070ff */
[C---:B------:R-:W-:Y:S01]  /*64c0*/  FMUL R3, R78.reuse, R18 ;  /* 0x000000124e037220 */ /* 0x040fe20000400000 */
[----:B------:R-:W-:Y:S01]  /*64d0*/  F2FP.F16.E4M3.UNPACK_B R104, R97.H1 ;  /* 0x00000061ff68723e */ /* 0x000fe200030006ff */
[--C-:B------:R-:W-:Y:S01]  /*64e0*/  HADD2.F32 R97, -RZ, R101.reuse.H0_H0 ;  /* 0x20000065ff617230 */ /* 0x100fe20000004100 */
[----:B------:R-:W-:Y:S01]  /*64f0*/  F2FP.SATFINITE.E4M3.F32.PACK_AB_MERGE_C R158, R13, R12, R158 ;  /* 0x0000000c0d9e723e */ /* 0x000fe2000480709e */
[C---:B------:R-:W-:Y:S01]  /*6500*/  FFMA R3, R81.reuse, R94, R3 ;  /* 0x0000005e51037223 */ /* 0x040fe20000000003 */
[-C--:B------:R-:W-:Y:S01]  /*6510*/  F2FP.F16.E4M3.UNPACK_B R106, R98.reuse ;  /* 0x00000062ff6a723e */ /* 0x080fe200020006ff */
[C---:B------:R-:W-:Y:S01]  /*6520*/  FMUL R19, R78.reuse, R19 ;  /* 0x000000134e137220 */ /* 0x040fe20000400000 */
[----:B------:R-:W-:Y:S01]  /*6530*/  F2FP.F16.E4M3.UNPACK_B R108, R98.H1 ;  /* 0x00000062ff6c723e */ /* 0x000fe200030006ff */
[----:B------:R-:W-:Y:S01]  /*6540*/  HADD2.F32 R98, -RZ, R101.H1_H1 ;  /* 0x30000065ff627230 */ /* 0x000fe20000004100 */
[-C--:B------:R-:W-:Y:S01]  /*6550*/  F2FP.F16.E4M3.UNPACK_B R110, R99.reuse ;  /* 0x00000063ff6e723e */ /* 0x080fe200020006ff */
[----:B------:R-:W-:Y:S01]  /*6560*/  HADD2.F32 R101, -RZ, R102.H0_H0 ;  /* 0x20000066ff657230 */ /* 0x000fe20000004100 */
[----:B------:R-:W-:Y:S01]  /*6570*/  F2FP.F16.E4M3.UNPACK_B R112, R99.H1 ;  /* 0x00000063ff70723e */ /* 0x000fe200030006ff */
[----:B------:R-:W-:Y:S02]  /*6580*/  HADD2.F32 R99, -RZ, R100.H0_H0 ;  /* 0x20000064ff637230 */ /* 0x000fe40000004100 */
[C---:B------:R-:W-:Y:S01]  /*6590*/  FFMA R19, R81.reuse, R96, R19 ;  /* 0x0000006051137223 */ /* 0x040fe20000000013 */
[C---:B------:R-:W-:Y:S01]  /*65a0*/  FFMA R16, R81.reuse, R97, R16 ;  /* 0x0000006151107223 */ /* 0x040fe20000000010 */
[----:B------:R-:W-:Y:S01]  /*65b0*/  FFMA R17, R81, R98, R17 ;  /* 0x0000006251117223 */ /* 0x000fe20000000011 */
[----:B------:R-:W-:Y:S02]  /*65c0*/  HADD2.F32 R102, -RZ, R102.H1_H1 ;  /* 0x30000066ff667230 */ /* 0x000fe40000004100 */
[----:B------:R-:W-:Y:S01]  /*65d0*/  FMUL R18, R78, R22 ;  /* 0x000000164e127220 */ /* 0x000fe20000400000 */
[----:B------:R-:W-:Y:S01]  /*65e0*/  HADD2.F32 R100, -RZ, R100.H1_H1 ;  /* 0x30000064ff647230 */ /* 0x000fe20000004100 */
[----:B------:R-:W-:Y:S01]  /*65f0*/  F2FP.SATFINITE.E4M3.F32.PACK_AB_MERGE_C R159, R19, R3, RZ ;  /* 0x00000003139f723e */ /* 0x000fe200048070ff */
[--C-:B------:R-:W-:Y:S02]  /*6600*/  HADD2.F32 R105, -RZ, R106.reuse.H0_H0 ;  /* 0x2000006aff697230 */ /* 0x100fe40000004100 */
[C---:B------:R-:W-:Y:S01]  /*6610*/  FFMA R18, R81.reuse, R99, R18 ;  /* 0x0000006351127223 */ /* 0x040fe20000000012 */
[----:B------:R-:W-:Y:S01]  /*6620*/  HADD2.F32 R106, -RZ, R106.H1_H1 ;  /* 0x3000006aff6a7230 */ /* 0x000fe20000004100 */
[----:B------:R-:W-:Y:S01]  /*6630*/  F2FP.SATFINITE.E4M3.F32.PACK_AB_MERGE_C R159, R2, R0, R159 ;  /* 0x00000000029f723e */ /* 0x000fe2000480709f */
[----:B------:R-:W-:Y:S02]  /*6640*/  HADD2.F32 R109, -RZ, R110.H0_H0 ;  /* 0x2000006eff6d7230 */ /* 0x000fe40000004100 */
[C---:B------:R-:W-:Y:S01]  /*6650*/  FMUL R23, R78.reuse, R23 ;  /* 0x000000174e177220 */ /* 0x040fe20000400000 */
[--C-:B------:R-:W-:Y:S02]  /*6660*/  HADD2.F32 R103, -RZ, R104.reuse.H0_H0 ;  /* 0x20000068ff677230 */ /* 0x100fe40000004100 */
[C---:B------:R-:W-:Y:S01]  /*6670*/  FMUL R22, R78.reuse, R26 ;  /* 0x0000001a4e167220 */ /* 0x040fe20000400000 */
[----:B------:R-:W-:Y:S01]  /*6680*/  HADD2.F32 R104, -RZ, R104.H1_H1 ;  /* 0x30000068ff687230 */ /* 0x000fe20000004100 */
[----:B------:R1:W-:Y:S01]  /*6690*/  STS.128 [R168+UR43+0x2200], R156 ;  /* 0x0022009ca8007988 */ /* 0x0003e20008000c2b */
[C---:B------:R-:W-:Y:S01]  /*66a0*/  FFMA R23, R81.reuse, R100, R23 ;  /* 0x0000006451177223 */ /* 0x040fe20000000017 */
[C---:B------:R-:W-:Y:S01]  /*66b0*/  FFMA R20, R81.reuse, R101, R20 ;  /* 0x0000006551147223 */ /* 0x040fe20000000014 */
[C---:B------:R-:W-:Y:S01]  /*66c0*/  FFMA R21, R81.reuse, R102, R21 ;  /* 0x0000006651157223 */ /* 0x040fe20000000015 */
[----:B------:R-:W-:Y:S01]  /*66d0*/  FFMA R22, R81, R103, R22 ;  /* 0x0000006751167223 */ /* 0x000fe20000000016 */
[----:B------:R-:W-:Y:S01]  /*66e0*/  HADD2.F32 R110, -RZ, R110.H1_H1 ;  /* 0x3000006eff6e7230 */ /* 0x000fe20000004100 */
[----:B------:R-:W-:Y:S01]  /*66f0*/  F2FP.SATFINITE.E4M3.F32.PACK_AB_MERGE_C R160, R23, R18, RZ ;  /* 0x0000001217a0723e */ /* 0x000fe200048070ff */
[C---:B------:R-:W-:Y:S01]  /*6700*/  FMUL R27, R78.reuse, R27 ;  /* 0x0000001b4e1b7220 */ /* 0x040fe20000400000 */
[--C-:B------:R-:W-:Y:S02]  /*6710*/  HADD2.F32 R107, -RZ, R108.reuse.H0_H0 ;  /* 0x2000006cff6b7230 */ /* 0x100fe40000004100 */
[C---:B------:R-:W-:Y:S01]  /*6720*/  FMUL R26, R78.reuse, R30 ;  /* 0x0000001e4e1a7220 */ /* 0x040fe20000400000 */
[----:B------:R-:W-:Y:S01]  /*6730*/  HADD2.F32 R108, -RZ, R108.H1_H1 ;  /* 0x3000006cff6c7230 */ /* 0x000fe20000004100 */
[----:B------:R-:W-:Y:S01]  /*6740*/  F2FP.SATFINITE.E4M3.F32.PACK_AB_MERGE_C R160, R17, R16, R160 ;  /* 0x0000001011a0723e */ /* 0x000fe200048070a0 */
[C---:B------:R-:W-:Y:S01]  /*6750*/  FFMA R27, R81.reuse, R104, R27 ;  /* 0x00000068511b7223 */ /* 0x040fe2000000001b */
[C---:B------:R-:W-:Y:S01]  /*6760*/  FFMA R24, R81.reuse, R105, R24 ;  /* 0x0000006951187223 */ /* 0x040fe20000000018 */
[C---:B------:R-:W-:Y:S01]  /*6770*/  FFMA R25, R81.reuse, R106, R25 ;  /* 0x0000006a51197223 */ /* 0x040fe20000000019 */
[----:B------:R-:W-:Y:S01]  /*6780*/  FFMA R26, R81, R107, R26 ;  /* 0x0000006b511a7223 */ /* 0x000fe2000000001a */
[C---:B------:R-:W-:Y:S01]  /*6790*/  FMUL R31, R78.reuse, R31 ;  /* 0x0000001f4e1f7220 */ /* 0x040fe20000400000 */
[--C-:B------:R-:W-:Y:S01]  /*67a0*/  HADD2.F32 R111, -RZ, R112.reuse.H0_H0 ;  /* 0x20000070ff6f7230 */ /* 0x100fe20000004100 */
[----:B------:R-:W-:Y:S01]  /*67b0*/  F2FP.SATFINITE.E4M3.F32.PACK_AB_MERGE_C R161, R27, R22, RZ ;  /* 0x000000161ba1723e */ /* 0x000fe200048070ff */
[----:B------:R-:W-:Y:S02]  /*67c0*/  HADD2.F32 R112, -RZ, R112.H1_H1 ;  /* 0x30000070ff707230 */ /* 0x000fe40000004100 */
[C---:B------:R-:W-:Y:S01]  /*67d0*/  FFMA R31, R81.reuse, R108, R31 ;  /* 0x0000006c511f7223 */ /* 0x040fe2000000001f */
[----:B------:R-:W-:Y:S01]  /*67e0*/  FFMA R28, R81, R109, R28 ;  /* 0x0000006d511c7223 */ /* 0x000fe2000000001c */
[----:B------:R-:W-:Y:S01]  /*67f0*/  F2FP.SATFINITE.E4M3.F32.PACK_AB_MERGE_C R161, R21, R20, R161 ;  /* 0x0000001415a1723e */ /* 0x000fe200048070a1 */
[----:B------:R-:W-:Y:S01]  /*6800*/  FFMA R29, R81, R110, R29 ;  /* 0x0000006e511d7223 */ /* 0x000fe2000000001d */
[C---:B------:R-:W-:Y:S01]  /*6810*/  FMUL R30, R78.reuse, R34 ;  /* 0x000000224e1e7220 */ /* 0x040fe20000400000 */
[----:B------:R-:W-:Y:S01]  /*6820*/  F2FP.SATFINITE.E4M3.F32.PACK_AB_MERGE_C R162, R31, R26, RZ ;  /* 0x0000001a1fa2723e */ /* 0x000fe200048070ff */
[C---:B------:R-:W-:Y:S01]  /*6830*/  FMUL R35, R78.reuse, R35 ;  /* 0x000000234e237220 */ /* 0x040fe20000400000 */
[--C-:B------:R-:W-:Y:S02]  /*6840*/  HADD2.F32 R115, -RZ, R116.reuse.H0_H0 ;  /* 0x20000074ff737230 */ /* 0x100fe40000004100 */
[----:B------:R-:W-:Y:S01]  /*6850*/  FFMA R30, R81, R111, R30 ;  /* 0x0000006f511e7223 */ /* 0x000fe2000000001e */
[----:B------:R-:W-:Y:S01]  /*6860*/  F2FP.SATFINITE.E4M3.F32.PACK_AB_MERGE_C R162, R25, R24, R162 ;  /* 0x0000001819a2723e */ /* 0x000fe200048070a2 */
[C---:B------:R-:W-:Y:S01]  /*6870*/  FFMA R35, R81.reuse, R112, R35 ;  /* 0x0000007051237223 */ /* 0x040fe20000000023 */
[C---:B------:R-:W-:Y:S01]  /*6880*/  FFMA R32, R81.reuse, R113, R32 ;  /* 0x0000007151207223 */ /* 0x040fe20000000020 */
[----:B------:R-:W-:Y:S01]  /*6890*/  FFMA R33, R81, R114, R33 ;  /* 0x0000007251217223 */ /* 0x000fe20000000021 */
[----:B------:R-:W-:Y:S02]  /*68a0*/  HADD2.F32 R116, -RZ, R116.H1_H1 ;  /* 0x30000074ff747230 */ /* 0x000fe40000004100 */
        /* <DEDUP_REMOVED lines=9> */
[----:B------:R-:W-:Y:S01]  /*6940*/  HADD2.F32 R120, -RZ, R120.H1_H1 ;  /* 0x30000078ff787230 */ /* 0x000fe20000004100 */
[----:B------:R1:W-:Y:S01]  /*6950*/  STS.128 [R178+0x2010], R160 ;  /* 0x002010a0b2007388 */ /* 0x0003e20000000c00 */
[----:B------:R-:W-:Y:S01]  /*6960*/  F2FP.SATFINITE.E4M3.F32.PACK_AB_MERGE_C R184, R39, R34, RZ ;  /* 0x0000002227b8723e */ /* 0x000fe200048070ff */
[C---:B------:R-:W-:Y:S01]  /*6970*/  FMUL R38, R78.reuse, R42 ;  /* 0x0000002a4e267220 */ /* 0x040fe20000400000 */
[C---:B------:R-:W-:Y:S01]  /*6980*/  FMUL R43, R78.reuse, R43 ;  /* 0x0000002b4e2b7220 */ /* 0x040fe20000400000 */
[--C-:B------:R-:W-:Y:S01]  /*6990*/  HADD2.F32 R123, -RZ, R124.reuse.H0_H0 ;  /* 0x2000007cff7b7230 */ /* 0x100fe20000004100 */
[----:B------:R-:W-:Y:S01]  /*69a0*/  F2FP.SATFINITE.E4M3.F32.PACK_AB_MERGE_C R184, R33, R32, R184 ;  /* 0x0000002021b8723e */ /* 0x000fe200048070b8 */
[C---:B------:R-:W-:Y:S01]  /*69b0*/  FFMA R38, R81.reuse, R119, R38 ;  /* 0x0000007751267223 */ /* 0x040fe20000000026 */
        /* <DEDUP_REMOVED lines=12> */
[C---:B------:R-:W-:Y:S01]  /*6a80*/  FFMA R45, R81.reuse, R126, R45 ;  /* 0x0000007e512d7223 */ /* 0x040fe2000000002d */
[----:B------:R-:W-:Y:S02]  /*6a90*/  HADD2.F32 R128, -RZ, R128.H1_H1 ;  /* 0x30000080ff807230 */ /* 0x000fe40000004100 */
[C---:B------:R-:W-:Y:S01]  /*6aa0*/  FMUL R46, R78.reuse, R50 ;  /* 0x000000324e2e7220 */ /* 0x040fe20000400000 */
[C---:B------:R-:W-:Y:S01]  /*6ab0*/  FMUL R51, R78.reuse, R51 ;  /* 0x000000334e337220 */ /* 0x040fe20000400000 */
[----:B------:R-:W-:Y:S02]  /*6ac0*/  HADD2.F32 R132, -RZ, R132.H1_H1 ;  /* 0x30000084ff847230 */ /* 0x000fe40000004100 */
[C---:B------:R-:W-:Y:S01]  /*6ad0*/  FMUL R50, R78.reuse, R54 ;  /* 0x000000364e327220 */ /* 0x040fe20000400000 */
[C---:B------:R-:W-:Y:S01]  /*6ae0*/  FFMA R46, R81.reuse, R127, R46 ;  /* 0x0000007f512e7223 */ /* 0x040fe2000000002e */
[C---:B------:R-:W-:Y:S01]  /*6af0*/  FFMA R51, R81.reuse, R128, R51 ;  /* 0x0000008051337223 */ /* 0x040fe20000000033 */
[C---:B------:R-:W-:Y:S01]  /*6b00*/  FMUL R55, R78.reuse, R55 ;  /* 0x000000374e377220 */ /* 0x040fe20000400000 */
[C---:B------:R-:W-:Y:S01]  /*6b10*/  FFMA R48, R81.reuse, R129, R48 ;  /* 0x0000008151307223 */ /* 0x040fe20000000030 */
[C---:B------:R-:W-:Y:S01]  /*6b20*/  FFMA R49, R81.reuse, R130, R49 ;  /* 0x0000008251317223 */ /* 0x040fe20000000031 */
[--C-:B------:R-:W-:Y:S02]  /*6b30*/  HADD2.F32 R135, -RZ, R136.reuse.H0_H0 ;  /* 0x20000088ff877230 */ /* 0x100fe40000004100 */
[C---:B------:R-:W-:Y:S01]  /*6b40*/  FFMA R50, R81.reuse, R131, R50 ;  /* 0x0000008351327223 */ /* 0x040fe20000000032 */
[----:B------:R-:W-:Y:S02]  /*6b50*/  HADD2.F32 R136, -RZ, R136.H1_H1 ;  /* 0x30000088ff887230 */ /* 0x000fe40000004100 */
[C---:B------:R-:W-:Y:S01]  /*6b60*/  FMUL R54, R78.reuse, R58 ;  /* 0x0000003a4e367220 */ /* 0x040fe20000400000 */
        /* <DEDUP_REMOVED lines=16> */
[----:B------:R-:W-:Y:S01]  /*6c70*/  FFMA R63, R81, R140, R63 ;  /* 0x0000008c513f7223 */ /* 0x000fe2000000003f */
[----:B------:R-:W-:Y:S01]  /*6c80*/  FMUL R67, R78, R67 ;  /* 0x000000434e437220 */ /* 0x000fe20000400000 */
[----:B------:R-:W-:Y:S01]  /*6c90*/  F2FP.SATFINITE.E4M3.F32.PACK_AB_MERGE_C R186, R47, R42, RZ ;  /* 0x0000002a2fba723e */ /* 0x000fe200048070ff */
[----:B------:R-:W-:Y:S01]  /*6ca0*/  FFMA R60, R81, R83, R60 ;  /* 0x00000053513c7223 */ /* 0x000fe2000000003c */
[----:B------:R-:W-:Y:S01]  /*6cb0*/  F2FP.SATFINITE.E4M3.F32.PACK_AB_MERGE_C R187, R51, R46, RZ ;  /* 0x0000002e33bb723e */ /* 0x000fe200048070ff */
[C---:B------:R-:W-:Y:S01]  /*6cc0*/  FFMA R61, R81.reuse, R80, R61 ;  /* 0x00000050513d7223 */ /* 0x040fe2000000003d */
[C---:B------:R-:W-:Y:S01]  /*6cd0*/  FFMA R62, R81.reuse, R85, R62 ;  /* 0x00000055513e7223 */ /* 0x040fe2000000003e */
[----:B------:R-:W-:Y:S01]  /*6ce0*/  FFMA R67, R81, R82, R67 ;  /* 0x0000005251437223 */ /* 0x000fe20000000043 */
[----:B------:R-:W-:Y:S02]  /*6cf0*/  F2FP.SATFINITE.E4M3.F32.PACK_AB_MERGE_C R186, R41, R40, R186 ;  /* 0x0000002829ba723e */ /* 0x000fe400048070ba */
[----:B------:R-:W-:Y:S02]  /*6d00*/  F2FP.SATFINITE.E4M3.F32.PACK_AB_MERGE_C R187, R45, R44, R187 ;  /* 0x0000002c2dbb723e */ /* 0x000fe400048070bb */
[----:B------:R-:W-:Y:S02]  /*6d10*/  F2FP.SATFINITE.E4M3.F32.PACK_AB_MERGE_C R188, R55, R50, RZ ;  /* 0x0000003237bc723e */ /* 0x000fe400048070ff */
[----:B------:R-:W-:Y:S01]  /*6d20*/  F2FP.SATFINITE.E4M3.F32.PACK_AB_MERGE_C R189, R59, R54, RZ ;  /* 0x000000363bbd723e */ /* 0x000fe200048070ff */
[----:B------:R1:W-:Y:S01]  /*6d30*/  STS.128 [R177+0x2020], R184 ;  /* 0x002020b8b1007388 */ /* 0x0003e20000000c00 */
[----:B------:R-:W-:Y:S02]  /*6d40*/  F2FP.SATFINITE.E4M3.F32.PACK_AB_MERGE_C R190, R63, R58, RZ ;  /* 0x0000003a3fbe723e */ /* 0x000fe400048070ff */
[----:B------:R-:W-:Y:S02]  /*6d50*/  F2FP.SATFINITE.E4M3.F32.PACK_AB_MERGE_C R183, R67, R62, RZ ;  /* 0x0000003e43b7723e */ /* 0x000fe400048070ff */
[----:B------:R-:W-:Y:S02]  /*6d60*/  F2FP.SATFINITE.E4M3.F32.PACK_AB_MERGE_C R188, R49, R48, R188 ;  /* 0x0000003031bc723e */ /* 0x000fe400048070bc */
[----:B------:R-:W-:Y:S02]  /*6d70*/  F2FP.SATFINITE.E4M3.F32.PACK_AB_MERGE_C R189, R53, R52, R189 ;  /* 0x0000003435bd723e */ /* 0x000fe400048070bd */
[----:B------:R-:W-:Y:S02]  /*6d80*/  F2FP.SATFINITE.E4M3.F32.PACK_AB_MERGE_C R190, R57, R56, R190 ;  /* 0x0000003839be723e */ /* 0x000fe400048070be */
[----:B------:R-:W-:Y:S02]  /*6d90*/  F2FP.SATFINITE.E4M3.F32.PACK_AB_MERGE_C R191, R61, R60, R183 ;  /* 0x0000003c3dbf723e */ /* 0x000fe400048070b7 */
[----:B------:R-:W-:Y:S03]  /*6da0*/  IADD3 R76, PT, PT, R76, 0x1, RZ ;  /* 0x000000014c4c7810 */ /* 0x000fe60007ffe0ff */
[----:B------:R1:W-:Y:S01]  /*6db0*/  STS.128 [R176+0x2030], R188 ;  /* 0x002030bcb0007388 */ /* 0x0003e20000000c00 */
[----:B------:R-:W-:Y:S01]  /*6dc0*/  @!PT LDS RZ, [RZ] ;  /* 0x00000000fffff984 */ /* 0x000fe20000000800 */
[----:B------:R-:W-:Y:S01]  /*6dd0*/  @!PT LDS RZ, [RZ] ;  /* 0x00000000fffff984 */ /* 0x000fe20000000800 */
[----:B------:R-:W-:Y:S01]  /*6de0*/  @!PT LDS RZ, [RZ] ;  /* 0x00000000fffff984 */ /* 0x000fe20000000800 */
[----:B------:R-:W-:Y:S01]  /*6df0*/  @!PT LDS RZ, [RZ] ;  /* 0x00000000fffff984 */ /* 0x000fe20000000800 */
[----:B------:R3:W-:Y:S07]  /*6e00*/  MEMBAR.ALL.CTA ;  /* 0x0000000000007992 */ /* 0x0007ee0000008000 */
[----:B---3--:R-:W3:Y:S02]  /*6e10*/  FENCE.VIEW.ASYNC.S ;  /* 0x00000000000073c6 */ /* 0x008ee40000000000 */
[----:B---3--:R-:W-:Y:S06]  /*6e20*/  BAR.SYNC.DEFER_BLOCKING 0x1, 0x80 ;  /* 0x0042000000007b1d */ /* 0x008fec0000010000 */
[----:B------:R-:W-:Y:S05]  /*6e30*/  @P0 BRA `(.L_x_111) ;  /* 0x0000000000340947 */ /* 0x000fea0003800000 */
[----:B------:R-:W-:Y:S01]  /*6e40*/  UIADD3 UR12, UPT, UPT, UR43, 0x2200, URZ ;  /* 0x000022002b0c7890 */ /* 0x000fe2000fffe0ff */
[----:B------:R-:W-:Y:S01]  /*6e50*/  R2UR UR9, R164 ;  /* 0x00000000a40972ca */ /* 0x000fe200000e0000 */
[----:B------:R-:W-:Y:S01]  /*6e60*/  UIADD3 UR10, UP0, UPT, UR46, 0x680, URZ ;  /* 0x000006802e0a7890 */ /* 0x000fe2000ff1e0ff */
[----:B------:R-:W-:Y:S01]  /*6e70*/  R2UR UR8, R155 ;  /* 0x000000009b0872ca */ /* 0x000fe200000e0000 */
[----:B------:R-:W-:Y:S02]  /*6e80*/  UMOV UR7, UR36 ;  /* 0x0000002400077c82 */ /* 0x000fe40008000000 */
[----:B------:R-:W-:Y:S01]  /*6e90*/  IMAD.U32 R179, RZ, RZ, UR12 ;  /* 0x0000000cffb37e24 */ /* 0x000fe2000f8e00ff */
[----:B------:R-:W-:Y:S04]  /*6ea0*/  UIADD3.X UR11, UPT, UPT, URZ, UR47, URZ, UP0, !UPT ;  /* 0x0000002fff0b7290 */ /* 0x000fe800087fe4ff */
[----:B------:R-:W-:Y:S03]  /*6eb0*/  R2UR UR4, R179 ;  /* 0x00000000b30472ca */ /* 0x000fe600000e0000 */
[----:B------:R-:W-:Y:S02]  /*6ec0*/  USHF.L.U32 UR5, UR9, 0x6, URZ ;  /* 0x0000000609057899 */ /* 0x000fe400080006ff */
[----:B------:R-:W-:Y:S09]  /*6ed0*/  USHF.L.U32 UR6, UR8, 0x7, URZ ;  /* 0x0000000708067899 */ /* 0x000ff200080006ff */
[----:B------:R3:W-:Y:S01]  /*6ee0*/  UTMASTG.3D [UR4], [UR10] ;  /* 0x000000040a0073b5 */ /* 0x0007e20008010000 */
[----:B------:R0:W-:Y:S01]  /*6ef0*/  UTMACMDFLUSH ;  /* 0x00000000000079b7 */ /* 0x0001e20000000000 */
[----:B---3--:R-:W-:Y:S04]  /*6f00*/  DEPBAR.LE SB0, 0x0 ;  /* 0x000080000000791a */ /* 0x008fe80000000000 */
.L_x_111:
[----:B------:R-:W-:Y:S05]  /*6f10*/  BSYNC.RECONVERGENT B0 ;  /* 0x0000000000007941 */ /* 0x000fea0003800200 */
.L_x_110:
[----:B------:R-:W-:Y:S01]  /*6f20*/  BAR.SYNC.DEFER_BLOCKING 0x1, 0x80 ;  /* 0x0042000000007b1d */ /* 0x000fe20000010000 */
[----:B------:R-:W-:Y:S01]  /*6f30*/  ISETP.NE.AND P2, PT, R180, RZ, PT ;  /* 0x000000ffb400720c */ /* 0x000fe20003f45270 */
[----:B------:R-:W-:Y:S01]  /*6f40*/  IMAD.IADD R164, R75, 0x1, R143 ;  /* 0x000000014ba47824 */ /* 0x000fe200078e028f */
[----:B------:R-:W-:Y:S01]  /*6f50*/  ISETP.NE.AND P0, PT, R182, 0x2, PT ;  /* 0x00000002b600780c */ /* 0x000fe20003f05270 */
[----:B------:R-:W-:Y:S01]  /*6f60*/  IMAD.IADD R155, R77, 0x1, R154 ;  /* 0x000000014d9b7824 */ /* 0x000fe200078e029a */
[----:B------:R-:W-:Y:S02]  /*6f70*/  ISETP.NE.AND P1, PT, R76, 0x4, PT ;  /* 0x000000044c00780c */ /* 0x000fe40003f25270 */
[----:B------:R-:W-:Y:S02]  /*6f80*/  SEL R3, RZ, 0x1, P0 ;  /* 0x00000001ff037807 */ /* 0x000fe40000000000 */
[----:B------:R-:W-:Y:S02]  /*6f90*/  SEL R0, RZ, 0x1, P1 ;  /* 0x00000001ff007807 */ /* 0x000fe40000800000 */
[----:B------:R-:W-:Y:S02]  /*6fa0*/  LOP3.LUT R174, R174, R3, RZ, 0x3c, !PT ;  /* 0x00000003aeae7212 */ /* 0x000fe400078e3cff */
[----:B------:R-:W-:Y:S02]  /*6fb0*/  LOP3.LUT R175, R175, R0, RZ, 0x3c, !PT ;  /* 0x00000000afaf7212 */ /* 0x000fe400078e3cff */
[----:B------:R-:W-:Y:S02]  /*6fc0*/  @P2 R2UR UR36, R171 ;  /* 0x00000000ab2422ca */ /* 0x000fe400000e0000 */
[----:B------:R-:W-:Y:S02]  /*6fd0*/  SEL R182, R182, RZ, P0 ;  /* 0x000000ffb6b67207 */ /* 0x000fe40000000000 */
[----:B------:R-:W-:Y:S01]  /*6fe0*/  SEL R76, R76, RZ, P1 ;  /* 0x000000ff4c4c7207 */ /* 0x000fe20000800000 */
[----:B------:R-:W-:Y:S10]  /*6ff0*/  @P2 BRA `(.L_x_112) ;  /* 0xffffffdc00742947 */ /* 0x000ff4000383ffff */
[----:B------:R-:W-:Y:S05]  /*7000*/  EXIT ;  /* 0x000000000000794d */ /* 0x000fea0003800000 */
.L_x_24:
[----:B--2---:R2:W4:Y:S02]  /*7010*/  SYNCS.PHASECHK.TRANS64.TRYWAIT P0, [R3+URZ+0xd0], R2 ;  /* 0x0000d002030075a7 */ /* 0x00452400080011ff */
[----:B----4-:R-:W-:Y:S05]  /*7020*/  @!P0 NANOSLEEP.SYNCS 0x989680 ;  /* 0x009896800000895d */ /* 0x010fea0003900000 */
[----:B------:R-:W4:Y:S02]  /*7030*/  @!P0 SYNCS.PHASECHK.TRANS64 P0, [R3+URZ+0xd0], R2 ;  /* 0x0000d002030085a7 */ /* 0x000f2400080010ff */
[----:B----4-:R-:W-:Y:S05]  /*7040*/  @!P0 BRA `(.L_x_24) ;  /* 0xfffffffc00f08947 */ /* 0x010fea000383ffff */
[----:B------:R-:W-:Y:S05]  /*7050*/  BRA `(.L_x_113) ;  /* 0xffffffa400d47947 */ /* 0x000fea000383ffff */
.L_x_27:
[----:B-1----:R-:W-:-:S07]  /*7060*/  MOV R2, UR33 ;  /* 0x0000002100027c02 */ /* 0x002fce0008000f00 */
.L_x_114:
[----:B-1----:R1:W2:Y:S02]  /*7070*/  SYNCS.PHASECHK.TRANS64.TRYWAIT P0, [R2+URZ+0x20], R5 ;  /* 0x00002005020075a7 */ /* 0x0022a400080011ff */
[----:B--2---:R-:W-:Y:S05]  /*7080*/  @!P0 NANOSLEEP.SYNCS 0x989680 ;  /* 0x009896800000895d */ /* 0x004fea0003900000 */
[----:B------:R-:W2:Y:S02]  /*7090*/  @!P0 SYNCS.PHASECHK.TRANS64 P0, [R2+URZ+0x20], R5 ;  /* 0x00002005020085a7 */ /* 0x000ea400080010ff */
[----:B--2---:R-:W-:Y:S05]  /*70a0*/  @!P0 BRA `(.L_x_114) ;  /* 0xfffffffc00f08947 */ /* 0x004fea000383ffff */
[----:B------:R-:W-:Y:S05]  /*70b0*/  BRA `(.L_x_26) ;  /* 0xffffffa8003c7947 */ /* 0x000fea000383ffff */
.L_x_34:
[----:B-1----:R-:W-:-:S07]  /*70c0*/  MOV R2, UR17 ;  /* 0x0000001100027c02 */ /* 0x002fce0008000f00 */
.L_x_115:
[----:B-1----:R1:W2:Y:S02]  /*70d0*/  SYNCS.PHASECHK.TRANS64.TRYWAIT P0, [R2+URZ+0x20], R5 ;  /* 0x00002005020075a7 */ /* 0x0022a400080011ff */
[----:B--2---:R-:W-:Y:S05]  /*70e0*/  @!P0 NANOSLEEP.SYNCS 0x989680 ;  /* 0x009896800000895d */ /* 0x004fea0003900000 */
[----:B------:R-:W2:Y:S02]  /*70f0*/  @!P0 SYNCS.PHASECHK.TRANS64 P0, [R2+URZ+0x20], R5 ;  /* 0x00002005020085a7 */ /* 0x000ea400080010ff */
[----:B--2---:R-:W-:Y:S05]  /*7100*/  @!P0 BRA `(.L_x_115) ;  /* 0xfffffffc00f08947 */ /* 0x004fea000383ffff */
[----:B------:R-:W-:Y:S05]  /*7110*/  BRA `(.L_x_33) ;  /* 0xffffffa800f87947 */ /* 0x000fea000383ffff */
.L_x_39:
[----:B-1----:R1:W2:Y:S02]  /*7120*/  SYNCS.PHASECHK.TRANS64.TRYWAIT P0, [R2+URZ+0x60], R3 ;  /* 0x00006003020075a7 */ /* 0x0022a400080011ff */
[----:B--2---:R-:W-:Y:S05]  /*7130*/  @!P0 NANOSLEEP.SYNCS 0x989680 ;  /* 0x009896800000895d */ /* 0x004fea0003900000 */
[----:B------:R-:W2:Y:S02]  /*7140*/  @!P0 SYNCS.PHASECHK.TRANS64 P0, [R2+URZ+0x60], R3 ;  /* 0x00006003020085a7 */ /* 0x000ea400080010ff */
[----:B--2---:R-:W-:Y:S05]  /*7150*/  @!P0 BRA `(.L_x_39) ;  /* 0xfffffffc00f08947 */ /* 0x004fea000383ffff */
[----:B------:R-:W-:Y:S05]  /*7160*/  BRA `(.L_x_116) ;  /* 0xffffffac009c7947 */ /* 0x000fea000383ffff */
.L_x_43:
[----:B---3--:R-:W-:-:S07]  /*7170*/  MOV R0, UR5 ;  /* 0x0000000500007c02 */ /* 0x008fce0008000f00 */
.L_x_117:
[----:B-1----:R1:W2:Y:S02]  /*7180*/  SYNCS.PHASECHK.TRANS64.TRYWAIT P0, [R0+URZ], R3 ;  /* 0x00000003000075a7 */ /* 0x0022a400080011ff */
[----:B--2---:R-:W-:Y:S05]  /*7190*/  @!P0 NANOSLEEP.SYNCS 0x989680 ;  /* 0x009896800000895d */ /* 0x004fea0003900000 */
[----:B------:R-:W2:Y:S02]  /*71a0*/  @!P0 SYNCS.PHASECHK.TRANS64 P0, [R0+URZ], R3 ;  /* 0x00000003000085a7 */ /* 0x000ea400080010ff */
[----:B--2---:R-:W-:Y:S05]  /*71b0*/  @!P0 BRA `(.L_x_117) ;  /* 0xfffffffc00f08947 */ /* 0x004fea000383ffff */
[----:B------:R-:W-:Y:S05]  /*71c0*/  BRA `(.L_x_118) ;  /* 0xffffffb4000c7947 */ /* 0x000fea000383ffff */
.L_x_44:
[----:B---3--:R-:W-:-:S07]  /*71d0*/  MOV R0, UR5 ;  /* 0x0000000500007c02 */ /* 0x008fce0008000f00 */
.L_x_119:
[----:B-1----:R1:W2:Y:S02]  /*71e0*/  SYNCS.PHASECHK.TRANS64.TRYWAIT P0, [R0+URZ], R3 ;  /* 0x00000003000075a7 */ /* 0x0022a400080011ff */
[----:B--2---:R-:W-:Y:S05]  /*71f0*/  @!P0 NANOSLEEP.SYNCS 0x989680 ;  /* 0x009896800000895d */ /* 0x004fea0003900000 */
[----:B------:R-:W2:Y:S02]  /*7200*/  @!P0 SYNCS.PHASECHK.TRANS64 P0, [R0+URZ], R3 ;  /* 0x00000003000085a7 */ /* 0x000ea400080010ff */
[----:B--2---:R-:W-:Y:S05]  /*7210*/  @!P0 BRA `(.L_x_119) ;  /* 0xfffffffc00f08947 */ /* 0x004fea000383ffff */
[----:B------:R-:W-:Y:S05]  /*7220*/  BRA `(.L_x_120) ;  /* 0xffffffb400187947 */ /* 0x000fea000383ffff */
.L_x_45:
[----:B---3--:R-:W-:-:S07]  /*7230*/  MOV R0, UR5 ;  /* 0x0000000500007c02 */ /* 0x008fce0008000f00 */
.L_x_121:
[----:B-1----:R1:W2:Y:S02]  /*7240*/  SYNCS.PHASECHK.TRANS64.TRYWAIT P0, [R0+URZ], R3 ;  /* 0x00000003000075a7 */ /* 0x0022a400080011ff */
[----:B--2---:R-:W-:Y:S05]  /*7250*/  @!P0 NANOSLEEP.SYNCS 0x989680 ;  /* 0x009896800000895d */ /* 0x004fea0003900000 */
[----:B------:R-:W2:Y:S02]  /*7260*/  @!P0 SYNCS.PHASECHK.TRANS64 P0, [R0+URZ], R3 ;  /* 0x00000003000085a7 */ /* 0x000ea400080010ff */
[----:B--2---:R-:W-:Y:S05]  /*7270*/  @!P0 BRA `(.L_x_121) ;  /* 0xfffffffc00f08947 */ /* 0x004fea000383ffff */
[----:B------:R-:W-:Y:S05]  /*7280*/  BRA `(.L_x_122) ;  /* 0xffffffb400247947 */ /* 0x000fea000383ffff */
.L_x_48:
[----:B-1----:R1:W2:Y:S02]  /*7290*/  SYNCS.PHASECHK.TRANS64.TRYWAIT P0, [R0+URZ+0xc0], R5 ;  /* 0x0000c005000075a7 */ /* 0x0022a400080011ff */
[----:B--2---:R-:W-:Y:S05]  /*72a0*/  @!P0 NANOSLEEP.SYNCS 0x989680 ;  /* 0x009896800000895d */ /* 0x004fea0003900000 */
[----:B------:R-:W2:Y:S02]  /*72b0*/  @!P0 SYNCS.PHASECHK.TRANS64 P0, [R0+URZ+0xc0], R5 ;  /* 0x0000c005000085a7 */ /* 0x000ea400080010ff */
[----:B--2---:R-:W-:Y:S05]  /*72c0*/  @!P0 BRA `(.L_x_48) ;  /* 0xfffffffc00f08947 */ /* 0x004fea000383ffff */
[----:B------:R-:W-:Y:S05]  /*72d0*/  BRA `(.L_x_123) ;  /* 0xffffffb400847947 */ /* 0x000fea000383ffff */
.L_x_49:
[----:B------:R-:W-:-:S07]  /*72e0*/  MOV R0, UR5 ;  /* 0x0000000500007c02 */ /* 0x000fce0008000f00 */
.L_x_124:
[----:B-1----:R1:W2:Y:S02]  /*72f0*/  SYNCS.PHASECHK.TRANS64.TRYWAIT P0, [R0+URZ+0x70], R7 ;  /* 0x00007007000075a7 */ /* 0x0022a400080011ff */
[----:B--2---:R-:W-:Y:S05]  /*7300*/  @!P0 NANOSLEEP.SYNCS 0x989680 ;  /* 0x009896800000895d */ /* 0x004fea0003900000 */
[----:B------:R-:W2:Y:S02]  /*7310*/  @!P0 SYNCS.PHASECHK.TRANS64 P0, [R0+URZ+0x70], R7 ;  /* 0x00007007000085a7 */ /* 0x000ea400080010ff */
[----:B--2---:R-:W-:Y:S05]  /*7320*/  @!P0 BRA `(.L_x_124) ;  /* 0xfffffffc00f08947 */ /* 0x004fea000383ffff */
[----:B------:R-:W-:Y:S05]  /*7330*/  BRA `(.L_x_125) ;  /* 0xffffffb400947947 */ /* 0x000fea000383ffff */
.L_x_50:
[----:B-1----:R1:W2:Y:S02]  /*7340*/  SYNCS.PHASECHK.TRANS64.TRYWAIT P1, [R0+URZ+0x60], R5 ;  /* 0x00006005000075a7 */ /* 0x0022a400080211ff */
[----:B--2---:R-:W-:Y:S05]  /*7350*/  @!P1 NANOSLEEP.SYNCS 0x989680 ;  /* 0x009896800000995d */ /* 0x004fea0003900000 */
[----:B------:R-:W2:Y:S02]  /*7360*/  @!P1 SYNCS.PHASECHK.TRANS64 P1, [R0+URZ+0x60], R5 ;  /* 0x00006005000095a7 */ /* 0x000ea400080210ff */
[----:B--2---:R-:W-:Y:S05]  /*7370*/  @!P1 BRA `(.L_x_50) ;  /* 0xfffffffc00f09947 */ /* 0x004fea000383ffff */
[----:B------:R-:W-:Y:S05]  /*7380*/  BRA `(.L_x_126) ;  /* 0xffffffb400c47947 */ /* 0x000fea000383ffff */
.L_x_53:
[----:B------:R-:W-:-:S07]  /*7390*/  MOV R0, UR5 ;  /* 0x0000000500007c02 */ /* 0x000fce0008000f00 */
.L_x_127:
[----:B-1----:R1:W2:Y:S02]  /*73a0*/  SYNCS.PHASECHK.TRANS64.TRYWAIT P0, [R0+URZ+0x70], R3 ;  /* 0x00007003000075a7 */ /* 0x0022a400080011ff */
[----:B--2---:R-:W-:Y:S05]  /*73b0*/  @!P0 NANOSLEEP.SYNCS 0x989680 ;  /* 0x009896800000895d */ /* 0x004fea0003900000 */
[----:B------:R-:W2:Y:S02]  /*73c0*/  @!P0 SYNCS.PHASECHK.TRANS64 P0, [R0+URZ+0x70], R3 ;  /* 0x00007003000085a7 */ /* 0x000ea400080010ff */
[----:B--2---:R-:W-:Y:S05]  /*73d0*/  @!P0 BRA `(.L_x_127) ;  /* 0xfffffffc00f08947 */ /* 0x004fea000383ffff */
[----:B------:R-:W-:Y:S05]  /*73e0*/  BRA `(.L_x_52) ;  /* 0xffffffb800187947 */ /* 0x000fea000383ffff */
.L_x_62:
[----:B-1----:R-:W-:-:S04]  /*73f0*/  MOV R4, UR6 ;  /* 0x0000000600047c02 */ /* 0x002fc80008000f00 */
[----:B------:R1:W2:Y:S03]  /*7400*/  SYNCS.PHASECHK.TRANS64.TRYWAIT P0, [R4+URZ+0x8], R5 ;  /* 0x00000805040075a7 */ /* 0x0002a600080011ff */
[----:B--2---:R-:W-:Y:S05]  /*7410*/  @!P0 NANOSLEEP.SYNCS 0x989680 ;  /* 0x009896800000895d */ /* 0x004fea0003900000 */
[----:B------:R-:W2:Y:S02]  /*7420*/  @!P0 SYNCS.PHASECHK.TRANS64 P0, [R4+URZ+0x8], R5 ;  /* 0x00000805040085a7 */ /* 0x000ea400080010ff */
[----:B--2---:R-:W-:Y:S05]  /*7430*/  @!P0 BRA `(.L_x_62) ;  /* 0xfffffffc00ec8947 */ /* 0x004fea000383ffff */
[----:B------:R-:W-:Y:S05]  /*7440*/  BRA `(.L_x_61) ;  /* 0xffffffb800cc7947 */ /* 0x000fea000383ffff */
.L_x_64:
[----:B------:R-:W-:Y:S01]  /*7450*/  BSSY B0, `(.L_x_128) ;  /* 0x0000006000007945 */ /* 0x000fe20003800000 */
[----:B------:R-:W-:-:S07]  /*7460*/  MOV R15, 0xffffffff ;  /* 0xffffffff000f7802 */ /* 0x000fce0000000f00 */
[----:B-1---5:R-:W-:Y:S05]  /*7470*/  WARPSYNC.COLLECTIVE R15, `(.L_x_129) ;  /* 0x000000000f0c7348 */ /* 0x022fea0003c00000 */
[----:B------:R-:W-:Y:S02]  /*7480*/  ELECT P6, UR79, PT ;  /* 0x00000000004f782f */ /* 0x000fe400038c0000 */
[----:B------:R-:W-:Y:S01]  /*7490*/  MOV R14, UR79 ;  /* 0x0000004f000e7c02 */ /* 0x000fe20008000f00 */
[----:B-1---5:R-:W-:Y:S10]  /*74a0*/  ENDCOLLECTIVE ;  /* 0x000000000000791b */ /* 0x022ff40003800000 */
.L_x_129:
[----:B------:R-:W-:Y:S05]  /*74b0*/  BSYNC B0 ;  /* 0x0000000000007941 */ /* 0x000fea0003800000 */
.L_x_128:
[----:B------:R-:W-:Y:S05]  /*74c0*/  BRA `(.L_x_130) ;  /* 0xffffffb800fc7947 */ /* 0x000fea000383ffff */
.L_x_66:
[----:B-1----:R-:W-:-:S04]  /*74d0*/  MOV R2, UR6 ;  /* 0x0000000600027c02 */ /* 0x002fc80008000f00 */
[----:B------:R1:W2:Y:S03]  /*74e0*/  SYNCS.PHASECHK.TRANS64.TRYWAIT P0, [R2+URZ+0x8], R3 ;  /* 0x00000803020075a7 */ /* 0x0002a600080011ff */
[----:B--2---:R-:W-:Y:S05]  /*74f0*/  @!P0 NANOSLEEP.SYNCS 0x989680 ;  /* 0x009896800000895d */ /* 0x004fea0003900000 */
[----:B------:R-:W2:Y:S02]  /*7500*/  @!P0 SYNCS.PHASECHK.TRANS64 P0, [R2+URZ+0x8], R3 ;  /* 0x00000803020085a7 */ /* 0x000ea400080010ff */
[----:B--2---:R-:W-:Y:S05]  /*7510*/  @!P0 BRA `(.L_x_66) ;  /* 0xfffffffc00ec8947 */ /* 0x004fea000383ffff */
[----:B------:R-:W-:Y:S05]  /*7520*/  BRA `(.L_x_65) ;  /* 0xffffffbc00007947 */ /* 0x000fea000383ffff */
.L_x_67:
[----:B-1----:R1:W2:Y:S02]  /*7530*/  SYNCS.PHASECHK.TRANS64.TRYWAIT P0, [R0+URZ+0x60], R5 ;  /* 0x00006005000075a7 */ /* 0x0022a400080011ff */
[----:B--2---:R-:W-:Y:S05]  /*7540*/  @!P0 NANOSLEEP.SYNCS 0x989680 ;  /* 0x009896800000895d */ /* 0x004fea0003900000 */
[----:B------:R-:W2:Y:S02]  /*7550*/  @!P0 SYNCS.PHASECHK.TRANS64 P0, [R0+URZ+0x60], R5 ;  /* 0x00006005000085a7 */ /* 0x000ea400080010ff */
[----:B--2---:R-:W-:Y:S05]  /*7560*/  @!P0 BRA `(.L_x_67) ;  /* 0xfffffffc00f08947 */ /* 0x004fea000383ffff */
[----:B------:R-:W-:Y:S05]  /*7570*/  BRA `(.L_x_131) ;  /* 0xffffffbc00dc7947 */ /* 0x000fea000383ffff */
.L_x_69:
[----:B------:R-:W-:-:S07]  /*7580*/  MOV R0, UR10 ;  /* 0x0000000a00007c02 */ /* 0x000fce0008000f00 */
.L_x_132:
[----:B-1----:R1:W2:Y:S02]  /*7590*/  SYNCS.PHASECHK.TRANS64.TRYWAIT P0, [R0+URZ+0xa0], R5 ;  /* 0x0000a005000075a7 */ /* 0x0022a400080011ff */
[----:B--2---:R-:W-:Y:S05]  /*75a0*/  @!P0 NANOSLEEP.SYNCS 0x989680 ;  /* 0x009896800000895d */ /* 0x004fea0003900000 */
[----:B------:R-:W2:Y:S02]  /*75b0*/  @!P0 SYNCS.PHASECHK.TRANS64 P0, [R0+URZ+0xa0], R5 ;  /* 0x0000a005000085a7 */ /* 0x000ea400080010ff */
[----:B--2---:R-:W-:Y:S05]  /*75c0*/  @!P0 BRA `(.L_x_132) ;  /* 0xfffffffc00f08947 */ /* 0x004fea000383ffff */
[----:B------:R-:W-:Y:S05]  /*75d0*/  BRA `(.L_x_133) ;  /* 0xffffffc000287947 */ /* 0x000fea000383ffff */
.L_x_72:
[----:B------:R-:W-:Y:S07]  /*75e0*/  MOV R0, UR9 ;  /* 0x0000000900007c02 */ /* 0x000fee0008000f00 */
.L_x_134:
[----:B-1----:R1:W2:Y:S02]  /*75f0*/  SYNCS.PHASECHK.TRANS64.TRYWAIT P0, [R0+URZ], R5 ;  /* 0x00000005000075a7 */ /* 0x0022a400080011ff */
[----:B--2---:R-:W-:Y:S05]  /*7600*/  @!P0 NANOSLEEP.SYNCS 0x989680 ;  /* 0x009896800000895d */ /* 0x004fea0003900000 */
[----:B------:R-:W2:Y:S02]  /*7610*/  @!P0 SYNCS.PHASECHK.TRANS64 P0, [R0+URZ], R5 ;  /* 0x00000005000085a7 */ /* 0x000ea400080010ff */
[----:B--2---:R-:W-:Y:S05]  /*7620*/  @!P0 BRA `(.L_x_134) ;  /* 0xfffffffc00f08947 */ /* 0x004fea000383ffff */
[----:B------:R-:W-:Y:S05]  /*7630*/  BRA `(.L_x_71) ;  /* 0xffffffc0003c7947 */ /* 0x000fea000383ffff */
.L_x_76:
[----:B-1----:R-:W-:-:S07]  /*7640*/  MOV R0, UR7 ;  /* 0x0000000700007c02 */ /* 0x002fce0008000f00 */
.L_x_135:
[----:B-1----:R1:W2:Y:S02]  /*7650*/  SYNCS.PHASECHK.TRANS64.TRYWAIT P0, [R0+URZ], R3 ;  /* 0x00000003000075a7 */ /* 0x0022a400080011ff */
[----:B--2---:R-:W-:Y:S05]  /*7660*/  @!P0 NANOSLEEP.SYNCS 0x989680 ;  /* 0x009896800000895d */ /* 0x004fea0003900000 */
[----:B------:R-:W2:Y:S02]  /*7670*/  @!P0 SYNCS.PHASECHK.TRANS64 P0, [R0+URZ], R3 ;  /* 0x00000003000085a7 */ /* 0x000ea400080010ff */
[----:B--2---:R-:W-:Y:S05]  /*7680*/  @!P0 BRA `(.L_x_135) ;  /* 0xfffffffc00f08947 */ /* 0x004fea000383ffff */
[----:B------:R-:W-:Y:S05]  /*7690*/  BRA `(.L_x_136) ;  /* 0xffffffc400087947 */ /* 0x000fea000383ffff */
.L_x_77:
[----:B------:R-:W-:-:S07]  /*76a0*/  MOV R0, UR7 ;  /* 0x0000000700007c02 */ /* 0x000fce0008000f00 */
.L_x_137:
[----:B-1----:R1:W2:Y:S02]  /*76b0*/  SYNCS.PHASECHK.TRANS64.TRYWAIT P0, [R0+URZ], R3 ;  /* 0x00000003000075a7 */ /* 0x0022a400080011ff */
[----:B--2---:R-:W-:Y:S05]  /*76c0*/  @!P0 NANOSLEEP.SYNCS 0x989680 ;  /* 0x009896800000895d */ /* 0x004fea0003900000 */
[----:B------:R-:W2:Y:S02]  /*76d0*/  @!P0 SYNCS.PHASECHK.TRANS64 P0, [R0+URZ], R3 ;  /* 0x00000003000085a7 */ /* 0x000ea400080010ff */
[----:B--2---:R-:W-:Y:S05]  /*76e0*/  @!P0 BRA `(.L_x_137) ;  /* 0xfffffffc00f08947 */ /* 0x004fea000383ffff */
[----:B------:R-:W-:Y:S05]  /*76f0*/  BRA `(.L_x_138) ;  /* 0xffffffc400147947 */ /* 0x000fea000383ffff */
.L_x_78:
[----:B------:R-:W-:-:S07]  /*7700*/  MOV R0, UR7 ;  /* 0x0000000700007c02 */ /* 0x000fce0008000f00 */
.L_x_139:
[----:B-1----:R1:W2:Y:S02]  /*7710*/  SYNCS.PHASECHK.TRANS64.TRYWAIT P0, [R0+URZ], R3 ;  /* 0x00000003000075a7 */ /* 0x0022a400080011ff */
[----:B--2---:R-:W-:Y:S05]  /*7720*/  @!P0 NANOSLEEP.SYNCS 0x989680 ;  /* 0x009896800000895d */ /* 0x004fea0003900000 */
[----:B------:R-:W2:Y:S02]  /*7730*/  @!P0 SYNCS.PHASECHK.TRANS64 P0, [R0+URZ], R3 ;  /* 0x00000003000085a7 */ /* 0x000ea400080010ff */
[----:B--2---:R-:W-:Y:S05]  /*7740*/  @!P0 BRA `(.L_x_139) ;  /* 0xfffffffc00f08947 */ /* 0x004fea000383ffff */
[----:B------:R-:W-:Y:S05]  /*7750*/  BRA `(.L_x_140) ;  /* 0xffffffc400207947 */ /* 0x000fea000383ffff */
.L_x_81:
[----:B------:R-:W-:-:S07]  /*7760*/  MOV R0, UR8 ;  /* 0x0000000800007c02 */ /* 0x000fce0008000f00 */
.L_x_141:
[----:B-1----:R1:W2:Y:S02]  /*7770*/  SYNCS.PHASECHK.TRANS64.TRYWAIT P1, [R0+URZ+0xe0], R3 ;  /* 0x0000e003000075a7 */ /* 0x0022a400080211ff */
[----:B--2---:R-:W-:Y:S05]  /*7780*/  @!P1 NANOSLEEP.SYNCS 0x989680 ;  /* 0x009896800000995d */ /* 0x004fea0003900000 */
[----:B------:R-:W2:Y:S02]  /*7790*/  @!P1 SYNCS.PHASECHK.TRANS64 P1, [R0+URZ+0xe0], R3 ;  /* 0x0000e003000095a7 */ /* 0x000ea400080210ff */
[----:B--2---:R-:W-:Y:S05]  /*77a0*/  @!P1 BRA `(.L_x_141) ;  /* 0xfffffffc00f09947 */ /* 0x004fea000383ffff */
[----:B------:R-:W-:Y:S05]  /*77b0*/  BRA `(.L_x_142) ;  /* 0xffffffc4006c7947 */ /* 0x000fea000383ffff */
.L_x_86:
[----:B--2---:R2:W4:Y:S02]  /*77c0*/  SYNCS.PHASECHK.TRANS64.TRYWAIT P0, [R0+URZ+0x60], R3 ;  /* 0x00006003000075a7 */ /* 0x00452400080011ff */
[----:B----4-:R-:W-:Y:S05]  /*77d0*/  @!P0 NANOSLEEP.SYNCS 0x989680 ;  /* 0x009896800000895d */ /* 0x010fea0003900000 */
[----:B------:R-:W4:Y:S02]  /*77e0*/  @!P0 SYNCS.PHASECHK.TRANS64 P0, [R0+URZ+0x60], R3 ;  /* 0x00006003000085a7 */ /* 0x000f2400080010ff */
[----:B----4-:R-:W-:Y:S05]  /*77f0*/  @!P0 BRA `(.L_x_86) ;  /* 0xfffffffc00f08947 */ /* 0x010fea000383ffff */
[----:B------:R-:W-:Y:S05]  /*7800*/  BRA `(.L_x_143) ;  /* 0xffffffc800707947 */ /* 0x000fea000383ffff */
.L_x_89:
[----:B------:R-:W-:Y:S07]  /*7810*/  MOV R0, UR6 ;  /* 0x0000000600007c02 */ /* 0x000fee0008000f00 */
.L_x_144:
[----:B--2---:R2:W4:Y:S02]  /*7820*/  SYNCS.PHASECHK.TRANS64.TRYWAIT P0, [R0+URZ+0x58], R3 ;  /* 0x00005803000075a7 */ /* 0x00452400080011ff */
[----:B----4-:R-:W-:Y:S05]  /*7830*/  @!P0 NANOSLEEP.SYNCS 0x989680 ;  /* 0x009896800000895d */ /* 0x010fea0003900000 */
[----:B------:R-:W4:Y:S02]  /*7840*/  @!P0 SYNCS.PHASECHK.TRANS64 P0, [R0+URZ+0x58], R3 ;  /* 0x00005803000085a7 */ /* 0x000f2400080010ff */
[----:B----4-:R-:W-:Y:S05]  /*7850*/  @!P0 BRA `(.L_x_144) ;  /* 0xfffffffc00f08947 */ /* 0x010fea000383ffff */
[----:B------:R-:W-:Y:S05]  /*7860*/  BRA `(.L_x_88) ;  /* 0xffffffcc005c7947 */ /* 0x000fea000383ffff */
.L_x_92:
[----:B------:R-:W-:Y:S07]  /*7870*/  MOV R3, UR6 ;  /* 0x0000000600037c02 */ /* 0x000fee0008000f00 */
.L_x_145:
[----:B-1----:R1:W2:Y:S02]  /*7880*/  SYNCS.PHASECHK.TRANS64.TRYWAIT P2, [R3+URZ+0x48], R26 ;  /* 0x0000481a030075a7 */ /* 0x0022a400080411ff */
[----:B--2---:R-:W-:Y:S05]  /*7890*/  @!P2 NANOSLEEP.SYNCS 0x989680 ;  /* 0x009896800000a95d */ /* 0x004fea0003900000 */
[----:B------:R-:W2:Y:S02]  /*78a0*/  @!P2 SYNCS.PHASECHK.TRANS64 P2, [R3+URZ+0x48], R26 ;  /* 0x0000481a0300a5a7 */ /* 0x000ea400080410ff */
[----:B--2---:R-:W-:Y:S05]  /*78b0*/  @!P2 BRA `(.L_x_145) ;  /* 0xfffffffc00f0a947 */ /* 0x004fea000383ffff */
[----:B------:R-:W-:Y:S05]  /*78c0*/  BRA `(.L_x_146) ;  /* 0xffffffcc00f07947 */ /* 0x000fea000383ffff */
.L_x_95:
[----:B---3--:R3:W4:Y:S02]  /*78d0*/  SYNCS.PHASECHK.TRANS64.TRYWAIT P0, [R0+URZ+0x60], R3 ;  /* 0x00006003000075a7 */ /* 0x00872400080011ff */
[----:B----4-:R-:W-:Y:S05]  /*78e0*/  @!P0 NANOSLEEP.SYNCS 0x989680 ;  /* 0x009896800000895d */ /* 0x010fea0003900000 */
[----:B------:R-:W4:Y:S02]  /*78f0*/  @!P0 SYNCS.PHASECHK.TRANS64 P0, [R0+URZ+0x60], R3 ;  /* 0x00006003000085a7 */ /* 0x000f2400080010ff */
[----:B----4-:R-:W-:Y:S05]  /*7900*/  @!P0 BRA `(.L_x_95) ;  /* 0xfffffffc00f08947 */ /* 0x010fea000383ffff */
[----:B------:R-:W-:Y:S05]  /*7910*/  BRA `(.L_x_147) ;  /* 0xffffffd400407947 */ /* 0x000fea000383ffff */
.L_x_106:
[----:B-1----:R-:W-:Y:S04]  /*7920*/  MOV R0, UR43 ;  /* 0x0000002b00007c02 */ /* 0x002fe80008000f00 */
[----:B------:R1:W2:Y:S03]  /*7930*/  SYNCS.PHASECHK.TRANS64.TRYWAIT P1, [R0+URZ+0x40], R3 ;  /* 0x00004003000075a7 */ /* 0x0002a600080211ff */
[----:B--2---:R-:W-:Y:S05]  /*7940*/  @!P1 NANOSLEEP.SYNCS 0x989680 ;  /* 0x009896800000995d */ /* 0x004fea0003900000 */
[----:B------:R-:W2:Y:S02]  /*7950*/  @!P1 SYNCS.PHASECHK.TRANS64 P1, [R0+URZ+0x40], R3 ;  /* 0x00004003000095a7 */ /* 0x000ea400080210ff */
[----:B--2---:R-:W-:Y:S05]  /*7960*/  @!P1 BRA `(.L_x_106) ;  /* 0xfffffffc00ec9947 */ /* 0x004fea000383ffff */
[----:B------:R-:W-:Y:S05]  /*7970*/  BRA `(.L_x_105) ;  /* 0xffffffe0003c7947 */ /* 0x000fea000383ffff */
.L_x_108:
[----:B------:R1:W1:Y:S02]  /*7980*/  SYNCS.PHASECHK.TRANS64.TRYWAIT P1, [R181+URZ+0x80], R2 ;  /* 0x00008002b50075a7 */ /* 0x00026400080211ff */
[----:B-1----:R-:W-:Y:S05]  /*7990*/  @!P1 NANOSLEEP.SYNCS 0x989680 ;  /* 0x009896800000995d */ /* 0x002fea0003900000 */
[----:B------:R-:W1:Y:S02]  /*79a0*/  @!P1 SYNCS.PHASECHK.TRANS64 P1, [R181+URZ+0x80], R2 ;  /* 0x00008002b50095a7 */ /* 0x000e6400080210ff */
[----:B-1----:R-:W-:Y:S05]  /*79b0*/  @!P1 BRA `(.L_x_108) ;  /* 0xfffffffc00f09947 */ /* 0x002fea000383ffff */
[----:B------:R-:W-:Y:S05]  /*79c0*/  BRA `(.L_x_107) ;  /* 0xffffffe000807947 */ /* 0x000fea000383ffff */
        .weak           $__internal_0_$__cuda_sm10x_tcgen05_guardrail_trap_col_being_dealloced_not_returned_by_alloc
        .type           $__internal_0_$__cuda_sm10x_tcgen05_guardrail_trap_col_being_dealloced_not_returned_by_alloc,@function
        .size           $__internal_0_$__cuda_sm10x_tcgen05_guardrail_trap_col_being_dealloced_not_returned_by_alloc,($__internal_1_$__cuda_sm10x_tcgen05_guardrail_trap_phase_invalid_during_alloc - $__internal_0_$__cuda_sm10x_tcgen05_guardrail_trap_col_being_dealloced_not_returned_by_alloc)
$__internal_0_$__cuda_sm10x_tcgen05_guardrail_trap_col_being_dealloced_not_returned_by_alloc:
[----:B------:R-:W-:Y:S05]  /*79d0*/  BPT.TRAP 0x1 ;  /* 0x000000040000795c */ /* 0x000fea0000300000 */
[----:B------:R-:W-:-:S04]  /*79e0*/  HFMA2 R3, -RZ, RZ, 0, 0 ;  /* 0x00000000ff037431 */ /* 0x000fc800000001ff */
[----:B------:R-:W-:Y:S05]  /*79f0*/  RET.REL.NODEC R2 `(_ZN7cutlass13device_kernelINS_4gemm6kernel13GemmUniversalIN4cute5tupleIJiiiiEEENS1_10collective13CollectiveMmaINS1_35MainloopSm100TmaUmmaWarpSpecializedILi4ELi2ELi4ENS5_IJNS4_1CILi2EEENSA_ILi1EEESC_EEEEENS5_IJNSA_ILi256EEENSA_ILi64EEESG_EEENS_12float_e4m3_tENS5_IJlSC_lEEESI_SJ_NS4_8TiledMMAINS4_8MMA_AtomIJNS4_10MMA_TraitsINS4_25SM100_MMA_F8F6F4_2x1SM_SSEJSI_SI_fSF_SG_NS4_17integral_constantINS4_4UMMA5MajorELSQ_0EEESR_NSO_INSP_7ScaleInELSS_0EEEST_EEEEEENS4_6LayoutINS5_IJSC_SC_SC_EEENS5_IJNSA_ILi0EEESY_SY_EEEEENS5_IJNS4_10UnderscoreES11_S11_EEEEENS4_18SM100_TMA_2SM_LOADENS4_14ComposedLayoutINS4_7SwizzleILi2ELi4ELi3EEENS4_18smem_ptr_flag_bitsILi8EEENSW_INS5_IJNSA_ILi8EEESG_EEENS5_IJSG_SC_EEEEEEEvNS4_8identityES14_S1E_vS1F_EENS_8epilogue10collective18CollectiveEpilogueINS1H_23Sm100TmaWarpSpecializedILi1ELi1ELi64ELb0ELb0EEEJNS5_IJNSA_ILi128EEESG_SG_EEENS5_IJNSW_IS1M_SC_EENSW_ISG_SC_EEEEESI_SJ_SI_SJ_NS1H_6fusion15FusionCallbacksIS1L_NS1R_17LinearCombinationISI_fSI_fLNS_15FloatRoundStyleE2EEES1N_S1Q_JEEENS4_5SM1004TMEM4LOAD26SM100_TMEM_LOAD_32dp32b64xENS4_13SM90_TMA_LOADES1E_NS4_39AutoVectorizingCopyWithAssumedAlignmentILi128EEENS4_14SM90_TMA_STOREES1E_S23_S23_EEEvvEEEEvNT_6ParamsE) ;  /* 0xffffff8402807950 */ /* 0x000fea0003c3ffff */
        .weak           $__internal_1_$__cuda_sm10x_tcgen05_guardrail_trap_phase_invalid_during_alloc
        .type           $__internal_1_$__cuda_sm10x_tcgen05_guardrail_trap_phase_invalid_during_alloc,@function
        .size           $__internal_1_$__cuda_sm10x_tcgen05_guardrail_trap_phase_invalid_during_alloc,($__internal_2_$__cuda_sm10x_tcgen05_guardrail_trap_unallocated_columns_being_dealloced - $__internal_1_$__cuda_sm10x_tcgen05_guardrail_trap_phase_invalid_during_alloc)
$__internal_1_$__cuda_sm10x_tcgen05_guardrail_trap_phase_invalid_during_alloc:
[----:B------:R-:W-:Y:S05]  /*7a00*/  BPT.TRAP 0x1 ;  /* 0x000000040000795c */ /* 0x000fea0000300000 */
[----:B------:R-:W-:-:S04]  /*7a10*/  MOV R3, 0x0 ;  /* 0x0000000000037802 */ /* 0x000fc80000000f00 */
[----:B------:R-:W-:Y:S05]  /*7a20*/  RET.REL.NODEC R2 `(_ZN7cutlass13device_kernelINS_4gemm6kernel13GemmUniversalIN4cute5tupleIJiiiiEEENS1_10collective13CollectiveMmaINS1_35MainloopSm100TmaUmmaWarpSpecializedILi4ELi2ELi4ENS5_IJNS4_1CILi2EEENSA_ILi1EEESC_EEEEENS5_IJNSA_ILi256EEENSA_ILi64EEESG_EEENS_12float_e4m3_tENS5_IJlSC_lEEESI_SJ_NS4_8TiledMMAINS4_8MMA_AtomIJNS4_10MMA_TraitsINS4_25SM100_MMA_F8F6F4_2x1SM_SSEJSI_SI_fSF_SG_NS4_17integral_constantINS4_4UMMA5MajorELSQ_0EEESR_NSO_INSP_7ScaleInELSS_0EEEST_EEEEEENS4_6LayoutINS5_IJSC_SC_SC_EEENS5_IJNSA_ILi0EEESY_SY_EEEEENS5_IJNS4_10UnderscoreES11_S11_EEEEENS4_18SM100_TMA_2SM_LOADENS4_14ComposedLayoutINS4_7SwizzleILi2ELi4ELi3EEENS4_18smem_ptr_flag_bitsILi8EEENSW_INS5_IJNSA_ILi8EEESG_EEENS5_IJSG_SC_EEEEEEEvNS4_8identityES14_S1E_vS1F_EENS_8epilogue10collective18CollectiveEpilogueINS1H_23Sm100TmaWarpSpecializedILi1ELi1ELi64ELb0ELb0EEEJNS5_IJNSA_ILi128EEESG_SG_EEENS5_IJNSW_IS1M_SC_EENSW_ISG_SC_EEEEESI_SJ_SI_SJ_NS1H_6fusion15FusionCallbacksIS1L_NS1R_17LinearCombinationISI_fSI_fLNS_15FloatRoundStyleE2EEES1N_S1Q_JEEENS4_5SM1004TMEM4LOAD26SM100_TMEM_LOAD_32dp32b64xENS4_13SM90_TMA_LOADES1E_NS4_39AutoVectorizingCopyWithAssumedAlignmentILi128EEENS4_14SM90_TMA_STOREES1E_S23_S23_EEEvvEEEEvNT_6ParamsE) ;  /* 0xffffff8402747950 */ /* 0x000fea0003c3ffff */
        .weak           $__internal_2_$__cuda_sm10x_tcgen05_guardrail_trap_unallocated_columns_being_dealloced
        .type           $__internal_2_$__cuda_sm10x_tcgen05_guardrail_trap_unallocated_columns_being_dealloced,@function
        .size           $__internal_2_$__cuda_sm10x_tcgen05_guardrail_trap_unallocated_columns_being_dealloced,(.L_x_149 - $__internal_2_$__cuda_sm10x_tcgen05_guardrail_trap_unallocated_columns_being_dealloced)
$__internal_2_$__cuda_sm10x_tcgen05_guardrail_trap_unallocated_columns_being_dealloced:
[----:B------:R-:W-:Y:S05]  /*7a30*/  BPT.TRAP 0x1 ;  /* 0x000000040000795c */ /* 0x000fea0000300000 */
[----:B------:R-:W-:-:S04]  /*7a40*/  HFMA2 R3, -RZ, RZ, 0, 0 ;  /* 0x00000000ff037431 */ /* 0x000fc800000001ff */
[----:B------:R-:W-:Y:S05]  /*7a50*/  RET.REL.NODEC R2 `(_ZN7cutlass13device_kernelINS_4gemm6kernel13GemmUniversalIN4cute5tupleIJiiiiEEENS1_10collective13CollectiveMmaINS1_35MainloopSm100TmaUmmaWarpSpecializedILi4ELi2ELi4ENS5_IJNS4_1CILi2EEENSA_ILi1EEESC_EEEEENS5_IJNSA_ILi256EEENSA_ILi64EEESG_EEENS_12float_e4m3_tENS5_IJlSC_lEEESI_SJ_NS4_8TiledMMAINS4_8MMA_AtomIJNS4_10MMA_TraitsINS4_25SM100_MMA_F8F6F4_2x1SM_SSEJSI_SI_fSF_SG_NS4_17integral_constantINS4_4UMMA5MajorELSQ_0EEESR_NSO_INSP_7ScaleInELSS_0EEEST_EEEEEENS4_6LayoutINS5_IJSC_SC_SC_EEENS5_IJNSA_ILi0EEESY_SY_EEEEENS5_IJNS4_10UnderscoreES11_S11_EEEEENS4_18SM100_TMA_2SM_LOADENS4_14ComposedLayoutINS4_7SwizzleILi2ELi4ELi3EEENS4_18smem_ptr_flag_bitsILi8EEENSW_INS5_IJNSA_ILi8EEESG_EEENS5_IJSG_SC_EEEEEEEvNS4_8identityES14_S1E_vS1F_EENS_8epilogue10collective18CollectiveEpilogueINS1H_23Sm100TmaWarpSpecializedILi1ELi1ELi64ELb0ELb0EEEJNS5_IJNSA_ILi128EEESG_SG_EEENS5_IJNSW_IS1M_SC_EENSW_ISG_SC_EEEEESI_SJ_SI_SJ_NS1H_6fusion15FusionCallbacksIS1L_NS1R_17LinearCombinationISI_fSI_fLNS_15FloatRoundStyleE2EEES1N_S1Q_JEEENS4_5SM1004TMEM4LOAD26SM100_TMEM_LOAD_32dp32b64xENS4_13SM90_TMA_LOADES1E_NS4_39AutoVectorizingCopyWithAssumedAlignmentILi128EEENS4_14SM90_TMA_STOREES1E_S23_S23_EEEvvEEEEvNT_6ParamsE) ;  /* 0xffffff8402687950 */ /* 0x000fea0003c3ffff */
.L_x_148:
[----:B------:R-:W-:-:S00]  /*7a60*/  BRA `(.L_x_148) ;  /* 0xfffffffc00fc7947 */ /* 0x000fc0000383ffff */
[----:B------:R-:W-:-:S00]  /*7a70*/  NOP ;  /* 0x0000000000007918 */ /* 0x000fc00000000000 */
        /* <DEDUP_REMOVED lines=8> */
.L_x_149:


//--------------------- .nv.global.init           --------------------------
	.section	.nv.global.init,"aw",@progbits
.nv.global.init:
	.type		$str$27,@object
	.size		$str$27,($str$28 - $str$27)
$str$27:
        /*0000*/ 	.byte	0x28, 0x61, 0x64, 0x64, 0x72, 0x65, 0x73, 0x73, 0x20, 0x26, 0x20, 0x6d, 0x61, 0x73, 0x6b, 0x29
        /*0010*/ 	.byte	0x20, 0x3d, 0x3d, 0x20, 0x30, 0x00
	.type		$str$28,@object
	.size		$str$28,($str$26 - $str$28)
$str$28:
        /*0016*/ 	.byte	0x2f, 0x74, 0x6d, 0x70, 0x2f, 0x63, 0x75, 0x74, 0x6c, 0x61, 0x73, 0x73, 0x5f, 0x73, 0x77, 0x65
        /*0026*/ 	.byte	0x65, 0x70, 0x5f, 0x73, 0x72, 0x63, 0x2f, 0x69, 0x6e, 0x63, 0x6c, 0x75, 0x64, 0x65, 0x2f, 0x63
        /*0036*/ 	.byte	0x75, 0x74, 0x65, 0x2f, 0x70, 0x6f, 0x69, 0x6e, 0x74, 0x65, 0x72, 0x5f, 0x66, 0x6c, 0x61, 0x67
        /*0046*/ 	.byte	0x67, 0x65, 0x64, 0x2e, 0x68, 0x70, 0x70, 0x00
	.type		$str$26,@object
	.size		$str$26,($str$25 - $str$26)
$str$26:
        /*004e*/ 	.byte	0x2f, 0x74, 0x6d, 0x70, 0x2f, 0x63, 0x75, 0x74, 0x6c, 0x61, 0x73, 0x73, 0x5f, 0x73, 0x77, 0x65
        /*005e*/ 	.byte	0x65, 0x70, 0x5f, 0x73, 0x72, 0x63, 0x2f, 0x69, 0x6e, 0x63, 0x6c, 0x75, 0x64, 0x65, 0x2f, 0x63
        /*006e*/ 	.byte	0x75, 0x74, 0x65, 0x2f, 0x61, 0x74, 0x6f, 0x6d, 0x2f, 0x63, 0x6f, 0x70, 0x79, 0x5f, 0x74, 0x72
        /*007e*/ 	.byte	0x61, 0x69, 0x74, 0x73, 0x5f, 0x73, 0x6d, 0x31, 0x30, 0x30, 0x2e, 0x68, 0x70, 0x70, 0x00
	.type		$str$25,@object
	.size		$str$25,(__unnamed_1 - $str$25)
$str$25:
        /*008d*/ 	.byte	0x28, 0x28, 0x75, 0x69, 0x6e, 0x74, 0x33, 0x32, 0x5f, 0x74, 0x28, 0x74, 0x68, 0x72, 0x65, 0x61
        /*009d*/ 	.byte	0x64, 0x49, 0x64, 0x78, 0x2e, 0x78, 0x29, 0x20, 0x2f, 0x20, 0x33, 0x32, 0x29, 0x20, 0x25, 0x20
        /*00ad*/ 	.byte	0x34, 0x29, 0x20, 0x3d, 0x3d, 0x20, 0x28, 0x28, 0x28, 0x74, 0x6d, 0x65, 0x6d, 0x5f, 0x61, 0x64
        /*00bd*/ 	.byte	0x64, 0x72, 0x20, 0x3e, 0x3e, 0x20, 0x31, 0x36, 0x29, 0x20, 0x2f, 0x20, 0x33, 0x32, 0x29, 0x20
        /*00cd*/ 	.byte	0x25, 0x20, 0x34, 0x29, 0x00
	.type		__unnamed_1,@object
	.size		__unnamed_1,(__unnamed_2 - __unnamed_1)
__unnamed_1:
        /*00d2*/ 	.byte	0x61, 0x75, 0x74, 0x6f, 0x20, 0x63, 0x75, 0x74, 0x65, 0x3a, 0x3a, 0x61, 0x73, 0x5f, 0x70, 0x6f
        /* <DEDUP_REMOVED lines=24> */
        /*0262*/ 	.byte	0x43, 0x3c, 0x38, 0x31, 0x39, 0x32, 0x3e, 0x3e, 0x3e, 0x3e, 0x5d, 0x00
	.type		__unnamed_2,@object
	.size		__unnamed_2,(.L_2 - __unnamed_2)
__unnamed_2:
        /* <DEDUP_REMOVED lines=42> */
        /*050e*/ 	.byte	0x3e, 0x3e, 0x3e, 0x3e, 0x5d, 0x00
.L_2:


//--------------------- .nv.shared._ZN7cutlass13device_kernelINS_4gemm6kernel13GemmUniversalIN4cute5tupleIJiiiiEEENS1_10collective13CollectiveMmaINS1_35MainloopSm100TmaUmmaWarpSpecializedILi4ELi2ELi4ENS5_IJNS4_1CILi2EEENSA_ILi1EEESC_EEEEENS5_IJNSA_ILi256EEENSA_ILi64EEESG_EEENS_12float_e4m3_tENS5_IJlSC_lEEESI_SJ_NS4_8TiledMMAINS4_8MMA_AtomIJNS4_10MMA_TraitsINS4_25SM100_MMA_F8F6F4_2x1SM_SSEJSI_SI_fSF_SG_NS4_17integral_constantINS4_4UMMA5MajorELSQ_0EEESR_NSO_INSP_7ScaleInELSS_0EEEST_EEEEEENS4_6LayoutINS5_IJSC_SC_SC_EEENS5_IJNSA_ILi0EEESY_SY_EEEEENS5_IJNS4_10UnderscoreES11_S11_EEEEENS4_18SM100_TMA_2SM_LOADENS4_14ComposedLayoutINS4_7SwizzleILi2ELi4ELi3EEENS4_18smem_ptr_flag_bitsILi8EEENSW_INS5_IJNSA_ILi8EEESG_EEENS5_IJSG_SC_EEEEEEEvNS4_8identityES14_S1E_vS1F_EENS_8epilogue10collective18CollectiveEpilogueINS1H_23Sm100TmaWarpSpecializedILi1ELi1ELi64ELb0ELb0EEEJNS5_IJNSA_ILi128EEESG_SG_EEENS5_IJNSW_IS1M_SC_EENSW_ISG_SC_EEEEESI_SJ_SI_SJ_NS1H_6fusion15FusionCallbacksIS1L_NS1R_17LinearCombinationISI_fSI_fLNS_15FloatRoundStyleE2EEES1N_S1Q_JEEENS4_5SM1004TMEM4LOAD26SM100_TMEM_LOAD_32dp32b64xENS4_13SM90_TMA_LOADES1E_NS4_39AutoVectorizingCopyWithAssumedAlignmentILi128EEENS4_14SM90_TMA_STOREES1E_S23_S23_EEEvvEEEEvNT_6ParamsE --------------------------
	.section	.nv.shared._ZN7cutlass13device_kernelINS_4gemm6kernel13GemmUniversalIN4cute5tupleIJiiiiEEENS1_10collective13CollectiveMmaINS1_35MainloopSm100TmaUmmaWarpSpecializedILi4ELi2ELi4ENS5_IJNS4_1CILi2EEENSA_ILi1EEESC_EEEEENS5_IJNSA_ILi256EEENSA_ILi64EEESG_EEENS_12float_e4m3_tENS5_IJlSC_lEEESI_SJ_NS4_8TiledMMAINS4_8MMA_AtomIJNS4_10MMA_TraitsINS4_25SM100_MMA_F8F6F4_2x1SM_SSEJSI_SI_fSF_SG_NS4_17integral_constantINS4_4UMMA5MajorELSQ_0EEESR_NSO_INSP_7ScaleInELSS_0EEEST_EEEEEENS4_6LayoutINS5_IJSC_SC_SC_EEENS5_IJNSA_ILi0EEESY_SY_EEEEENS5_IJNS4_10UnderscoreES11_S11_EEEEENS4_18SM100_TMA_2SM_LOADENS4_14ComposedLayoutINS4_7SwizzleILi2ELi4ELi3EEENS4_18smem_ptr_flag_bitsILi8EEENSW_INS5_IJNSA_ILi8EEESG_EEENS5_IJSG_SC_EEEEEEEvNS4_8identityES14_S1E_vS1F_EENS_8epilogue10collective18CollectiveEpilogueINS1H_23Sm100TmaWarpSpecializedILi1ELi1ELi64ELb0ELb0EEEJNS5_IJNSA_ILi128EEESG_SG_EEENS5_IJNSW_IS1M_SC_EENSW_ISG_SC_EEEEESI_SJ_SI_SJ_NS1H_6fusion15FusionCallbacksIS1L_NS1R_17LinearCombinationISI_fSI_fLNS_15FloatRoundStyleE2EEES1N_S1Q_JEEENS4_5SM1004TMEM4LOAD26SM100_TMEM_LOAD_32dp32b64xENS4_13SM90_TMA_LOADES1E_NS4_39AutoVectorizingCopyWithAssumedAlignmentILi128EEENS4_14SM90_TMA_STOREES1E_S23_S23_EEEvvEEEEvNT_6ParamsE,"aw",@nobits
	.sectionflags	@""
	.align	16
	.zero		1024


//--------------------- .nv.shared.reserved.0     --------------------------
	.section	.nv.shared.reserved.0,"aw",@nobits
	.weak		__nv_reservedSMEM_offset_0_alias
	.size		__nv_reservedSMEM_offset_0_alias, 0, 64
	.other		__nv_reservedSMEM_offset_0_alias,@"STO_CUDA_RESERVED_SHARED STV_DEFAULT"
__nv_reservedSMEM_offset_0_alias:
	.zero		0
.nv.shared.reserved.0:
	.zero		64
	.weak		__nv_reservedSMEM_tcgen05_partition
	.type		__nv_reservedSMEM_tcgen05_partition,@object
	.size		__nv_reservedSMEM_tcgen05_partition,(.L_0 - __nv_reservedSMEM_tcgen05_partition)
__nv_reservedSMEM_tcgen05_partition:
	.zero		32
.L_0:


//--------------------- .nv.global                --------------------------
	.section	.nv.global,"aw",@nobits
.nv.global:
	.type		_ZN39_INTERNAL_e1d1fad4_4_k_cu_eae2be3c_82974cute1_E,@object
	.size		_ZN39_INTERNAL_e1d1fad4_4_k_cu_eae2be3c_82974cute1_E,(_ZN39_INTERNAL_e1d1fad4_4_k_cu_eae2be3c_82974cuda3std3__45__cpo6cbeginE - _ZN39_INTERNAL_e1d1fad4_4_k_cu_eae2be3c_82974cute1_E)
_ZN39_INTERNAL_e1d1fad4_4_k_cu_eae2be3c_82974cute1_E:
	.zero		1
	.type		_ZN39_INTERNAL_e1d1fad4_4_k_cu_eae2be3c_82974cuda3std3__45__cpo6cbeginE,@object
	.size		_ZN39_INTERNAL_e1d1fad4_4_k_cu_eae2be3c_82974cuda3std3__45__cpo6cbeginE,(_ZN39_INTERNAL_e1d1fad4_4_k_cu_eae2be3c_82974cuda3std3__48in_placeE - _ZN39_INTERNAL_e1d1fad4_4_k_cu_eae2be3c_82974cuda3std3__45__cpo6cbeginE)
_ZN39_INTERNAL_e1d1fad4_4_k_cu_eae2be3c_82974cuda3std3__45__cpo6cbeginE:
	.zero		1
	.type		_ZN39_INTERNAL_e1d1fad4_4_k_cu_eae2be3c_82974cuda3std3__48in_placeE,@object
	.size		_ZN39_INTERNAL_e1d1fad4_4_k_cu_eae2be3c_82974cuda3std3__48in_placeE,(_ZN39_INTERNAL_e1d1fad4_4_k_cu_eae2be3c_82974cuda3std6ranges3__45__cpo9iter_moveE - _ZN39_INTERNAL_e1d1fad4_4_k_cu_eae2be3c_82974cuda3std3__48in_placeE)
_ZN39_INTERNAL_e1d1fad4_4_k_cu_eae2be3c_82974cuda3std3__48in_placeE:
	.zero		1
	.type		_ZN39_INTERNAL_e1d1fad4_4_k_cu_eae2be3c_82974cuda3std6ranges3__45__cpo9iter_moveE,@object
	.size		_ZN39_INTERNAL_e1d1fad4_4_k_cu_eae2be3c_82974cuda3std6ranges3__45__cpo9iter_moveE,(_ZN39_INTERNAL_e1d1fad4_4_k_cu_eae2be3c_82974cuda3std3__45__cpo5beginE - _ZN39_INTERNAL_e1d1fad4_4_k_cu_eae2be3c_82974cuda3std6ranges3__45__cpo9iter_moveE)
_ZN39_INTERNAL_e1d1fad4_4_k_cu_eae2be3c_82974cuda3std6ranges3__45__cpo9iter_moveE:
	.zero		1
	.type		_ZN39_INTERNAL_e1d1fad4_4_k_cu_eae2be3c_82974cuda3std3__45__cpo5beginE,@object
	.size		_ZN39_INTERNAL_e1d1fad4_4_k_cu_eae2be3c_82974cuda3std3__45__cpo5beginE,(_ZN39_INTERNAL_e1d1fad4_4_k_cu_eae2be3c_82974cuda3std3__441_GLOBAL__N__e1d1fad4_4_k_cu_eae2be3c_82976ignoreE - _ZN39_INTERNAL_e1d1fad4_4_k_cu_eae2be3c_82974cuda3std3__45__cpo5beginE)
_ZN39_INTERNAL_e1d1fad4_4_k_cu_eae2be3c_82974cuda3std3__45__cpo5beginE:
	.zero		1
	.type		_ZN39_INTERNAL_e1d1fad4_4_k_cu_eae2be3c_82974cuda3std3__441_GLOBAL__N__e1d1fad4_4_k_cu_eae2be3c_82976ignoreE,@object
	.size		_ZN39_INTERNAL_e1d1fad4_4_k_cu_eae2be3c_82974cuda3std3__441_GLOBAL__N__e1d1fad4_4_k_cu_eae2be3c_82976ignoreE,(_ZN39_INTERNAL_e1d1fad4_4_k_cu_eae2be3c_82974cute7productE - _ZN39_INTERNAL_e1d1fad4_4_k_cu_eae2be3c_82974cuda3std3__441_GLOBAL__N__e1d1fad4_4_k_cu_eae2be3c_82976ignoreE)
_ZN39_INTERNAL_e1d1fad4_4_k_cu_eae2be3c_82974cuda3std3__441_GLOBAL__N__e1d1fad4_4_k_cu_eae2be3c_82976ignoreE:
	.zero		1
	.type		_ZN39_INTERNAL_e1d1fad4_4_k_cu_eae2be3c_82974cute7productE,@object
	.size		_ZN39_INTERNAL_e1d1fad4_4_k_cu_eae2be3c_82974cute7productE,(_ZN39_INTERNAL_e1d1fad4_4_k_cu_eae2be3c_82974cuda3std3__45__cpo3endE - _ZN39_INTERNAL_e1d1fad4_4_k_cu_eae2be3c_82974cute7productE)
_ZN39_INTERNAL_e1d1fad4_4_k_cu_eae2be3c_82974cute7productE:
	.zero		1
	.type		_ZN39_INTERNAL_e1d1fad4_4_k_cu_eae2be3c_82974cuda3std3__45__cpo3endE,@object
	.size		_ZN39_INTERNAL_e1d1fad4_4_k_cu_eae2be3c_82974cuda3std3__45__cpo3endE,(_ZN39_INTERNAL_e1d1fad4_4_k_cu_eae2be3c_82974cuda3std3__419piecewise_constructE - _ZN39_INTERNAL_e1d1fad4_4_k_cu_eae2be3c_82974cuda3std3__45__cpo3endE)
_ZN39_INTERNAL_e1d1fad4_4_k_cu_eae2be3c_82974cuda3std3__45__cpo3endE:
	.zero		1
	.type		_ZN39_INTERNAL_e1d1fad4_4_k_cu_eae2be3c_82974cuda3std3__419piecewise_constructE,@object
	.size		_ZN39_INTERNAL_e1d1fad4_4_k_cu_eae2be3c_82974cuda3std3__419piecewise_constructE,(_ZN39_INTERNAL_e1d1fad4_4_k_cu_eae2be3c_82974cuda3std3__45__cpo4cendE - _ZN39_INTERNAL_e1d1fad4_4_k_cu_eae2be3c_82974cuda3std3__419piecewise_constructE)
_ZN39_INTERNAL_e1d1fad4_4_k_cu_eae2be3c_82974cuda3std3__419piecewise_constructE:
	.zero		1
	.type		_ZN39_INTERNAL_e1d1fad4_4_k_cu_eae2be3c_82974cuda3std3__45__cpo4cendE,@object
	.size		_ZN39_INTERNAL_e1d1fad4_4_k_cu_eae2be3c_82974cuda3std3__45__cpo4cendE,(_ZN39_INTERNAL_e1d1fad4_4_k_cu_eae2be3c_82974cuda3std6ranges3__45__cpo4swapE - _ZN39_INTERNAL_e1d1fad4_4_k_cu_eae2be3c_82974cuda3std3__45__cpo4cendE)
_ZN39_INTERNAL_e1d1fad4_4_k_cu_eae2be3c_82974cuda3std3__45__cpo4cendE:
	.zero		1
	.type		_ZN39_INTERNAL_e1d1fad4_4_k_cu_eae2be3c_82974cuda3std6ranges3__45__cpo4swapE,@object
	.size		_ZN39_INTERNAL_e1d1fad4_4_k_cu_eae2be3c_82974cuda3std6ranges3__45__cpo4swapE,(.L_10 - _ZN39_INTERNAL_e1d1fad4_4_k_cu_eae2be3c_82974cuda3std6ranges3__45__cpo4swapE)
_ZN39_INTERNAL_e1d1fad4_4_k_cu_eae2be3c_82974cuda3std6ranges3__45__cpo4swapE:
	.zero		1
.L_10:


//--------------------- .nv.constant0._ZN7cutlass13device_kernelINS_4gemm6kernel13GemmUniversalIN4cute5tupleIJiiiiEEENS1_10collective13CollectiveMmaINS1_35MainloopSm100TmaUmmaWarpSpecializedILi4ELi2ELi4ENS5_IJNS4_1CILi2EEENSA_ILi1EEESC_EEEEENS5_IJNSA_ILi256EEENSA_ILi64EEESG_EEENS_12float_e4m3_tENS5_IJlSC_lEEESI_SJ_NS4_8TiledMMAINS4_8MMA_AtomIJNS4_10MMA_TraitsINS4_25SM100_MMA_F8F6F4_2x1SM_SSEJSI_SI_fSF_SG_NS4_17integral_constantINS4_4UMMA5MajorELSQ_0EEESR_NSO_INSP_7ScaleInELSS_0EEEST_EEEEEENS4_6LayoutINS5_IJSC_SC_SC_EEENS5_IJNSA_ILi0EEESY_SY_EEEEENS5_IJNS4_10UnderscoreES11_S11_EEEEENS4_18SM100_TMA_2SM_LOADENS4_14ComposedLayoutINS4_7SwizzleILi2ELi4ELi3EEENS4_18smem_ptr_flag_bitsILi8EEENSW_INS5_IJNSA_ILi8EEESG_EEENS5_IJSG_SC_EEEEEEEvNS4_8identityES14_S1E_vS1F_EENS_8epilogue10collective18CollectiveEpilogueINS1H_23Sm100TmaWarpSpecializedILi1ELi1ELi64ELb0ELb0EEEJNS5_IJNSA_ILi128EEESG_SG_EEENS5_IJNSW_IS1M_SC_EENSW_ISG_SC_EEEEESI_SJ_SI_SJ_NS1H_6fusion15FusionCallbacksIS1L_NS1R_17LinearCombinationISI_fSI_fLNS_15FloatRoundStyleE2EEES1N_S1Q_JEEENS4_5SM1004TMEM4LOAD26SM100_TMEM_LOAD_32dp32b64xENS4_13SM90_TMA_LOADES1E_NS4_39AutoVectorizingCopyWithAssumedAlignmentILi128EEENS4_14SM90_TMA_STOREES1E_S23_S23_EEEvvEEEEvNT_6ParamsE --------------------------
	.section	.nv.constant0._ZN7cutlass13device_kernelINS_4gemm6kernel13GemmUniversalIN4cute5tupleIJiiiiEEENS1_10collective13CollectiveMmaINS1_35MainloopSm100TmaUmmaWarpSpecializedILi4ELi2ELi4ENS5_IJNS4_1CILi2EEENSA_ILi1EEESC_EEEEENS5_IJNSA_ILi256EEENSA_ILi64EEESG_EEENS_12float_e4m3_tENS5_IJlSC_lEEESI_SJ_NS4_8TiledMMAINS4_8MMA_AtomIJNS4_10MMA_TraitsINS4_25SM100_MMA_F8F6F4_2x1SM_SSEJSI_SI_fSF_SG_NS4_17integral_constantINS4_4UMMA5MajorELSQ_0EEESR_NSO_INSP_7ScaleInELSS_0EEEST_EEEEEENS4_6LayoutINS5_IJSC_SC_SC_EEENS5_IJNSA_ILi0EEESY_SY_EEEEENS5_IJNS4_10UnderscoreES11_S11_EEEEENS4_18SM100_TMA_2SM_LOADENS4_14ComposedLayoutINS4_7SwizzleILi2ELi4ELi3EEENS4_18smem_ptr_flag_bitsILi8EEENSW_INS5_IJNSA_ILi8EEESG_EEENS5_IJSG_SC_EEEEEEEvNS4_8identityES14_S1E_vS1F_EENS_8epilogue10collective18CollectiveEpilogueINS1H_23Sm100TmaWarpSpecializedILi1ELi1ELi64ELb0ELb0EEEJNS5_IJNSA_ILi128EEESG_SG_EEENS5_IJNSW_IS1M_SC_EENSW_ISG_SC_EEEEESI_SJ_SI_SJ_NS1H_6fusion15FusionCallbacksIS1L_NS1R_17LinearCombinationISI_fSI_fLNS_15FloatRoundStyleE2EEES1N_S1Q_JEEENS4_5SM1004TMEM4LOAD26SM100_TMEM_LOAD_32dp32b64xENS4_13SM90_TMA_LOADES1E_NS4_39AutoVectorizingCopyWithAssumedAlignmentILi128EEENS4_14SM90_TMA_STOREES1E_S23_S23_EEEvvEEEEvNT_6ParamsE,"a",@progbits
	.sectionflags	@""
	.align	4
.nv.constant0._ZN7cutlass13device_kernelINS_4gemm6kernel13GemmUniversalIN4cute5tupleIJiiiiEEENS1_10collective13CollectiveMmaINS1_35MainloopSm100TmaUmmaWarpSpecializedILi4ELi2ELi4ENS5_IJNS4_1CILi2EEENSA_ILi1EEESC_EEEEENS5_IJNSA_ILi256EEENSA_ILi64EEESG_EEENS_12float_e4m3_tENS5_IJlSC_lEEESI_SJ_NS4_8TiledMMAINS4_8MMA_AtomIJNS4_10MMA_TraitsINS4_25SM100_MMA_F8F6F4_2x1SM_SSEJSI_SI_fSF_SG_NS4_17integral_constantINS4_4UMMA5MajorELSQ_0EEESR_NSO_INSP_7ScaleInELSS_0EEEST_EEEEEENS4_6LayoutINS5_IJSC_SC_SC_EEENS5_IJNSA_ILi0EEESY_SY_EEEEENS5_IJNS4_10UnderscoreES11_S11_EEEEENS4_18SM100_TMA_2SM_LOADENS4_14ComposedLayoutINS4_7SwizzleILi2ELi4ELi3EEENS4_18smem_ptr_flag_bitsILi8EEENSW_INS5_IJNSA_ILi8EEESG_EEENS5_IJSG_SC_EEEEEEEvNS4_8identityES14_S1E_vS1F_EENS_8epilogue10collective18CollectiveEpilogueINS1H_23Sm100TmaWarpSpecializedILi1ELi1ELi64ELb0ELb0EEEJNS5_IJNSA_ILi128EEESG_SG_EEENS5_IJNSW_IS1M_SC_EENSW_ISG_SC_EEEEESI_SJ_SI_SJ_NS1H_6fusion15FusionCallbacksIS1L_NS1R_17LinearCombinationISI_fSI_fLNS_15FloatRoundStyleE2EEES1N_S1Q_JEEENS4_5SM1004TMEM4LOAD26SM100_TMEM_LOAD_32dp32b64xENS4_13SM90_TMA_LOADES1E_NS4_39AutoVectorizingCopyWithAssumedAlignmentILi128EEENS4_14SM90_TMA_STOREES1E_S23_S23_EEEvvEEEEvNT_6ParamsE:
	.zero		2944


//--------------------- SYMBOLS --------------------------

	.type		.nv.reservedSmem.offset0,@object
	.size		.nv.reservedSmem.offset0,0x4
	.type		.nv.reservedSmem.cap,@object
	.size		.nv.reservedSmem.cap,0x4
	.type		__assertfail,@function
